//
// Generated by NVIDIA NVVM Compiler
//
// Compiler Build ID: CL-36424714
// Cuda compilation tools, release 13.0, V13.0.88
// Based on NVVM 20.0.0
//

.version 9.0
.target sm_100
.address_size 64

	// .globl	_Z20compute_hidden_batchPKdS0_S0_Pdi
// _ZZ15update_b1_batchPdPKddiE1s has been demoted
// _ZZ15update_b2_batchPdPKddiE1s has been demoted

.visible .entry _Z20compute_hidden_batchPKdS0_S0_Pdi(
	.param .u64 .ptr .align 1 _Z20compute_hidden_batchPKdS0_S0_Pdi_param_0,
	.param .u64 .ptr .align 1 _Z20compute_hidden_batchPKdS0_S0_Pdi_param_1,
	.param .u64 .ptr .align 1 _Z20compute_hidden_batchPKdS0_S0_Pdi_param_2,
	.param .u64 .ptr .align 1 _Z20compute_hidden_batchPKdS0_S0_Pdi_param_3,
	.param .u32 _Z20compute_hidden_batchPKdS0_S0_Pdi_param_4
)
{
	.reg .pred 	%p<5>;
	.reg .b32 	%r<17>;
	.reg .b64 	%rd<22>;
	.reg .b64 	%fd<53>;

	ld.param.u64 	%rd5, [_Z20compute_hidden_batchPKdS0_S0_Pdi_param_0];
	ld.param.u64 	%rd6, [_Z20compute_hidden_batchPKdS0_S0_Pdi_param_1];
	ld.param.u64 	%rd7, [_Z20compute_hidden_batchPKdS0_S0_Pdi_param_2];
	ld.param.u64 	%rd8, [_Z20compute_hidden_batchPKdS0_S0_Pdi_param_3];
	ld.param.u32 	%r8, [_Z20compute_hidden_batchPKdS0_S0_Pdi_param_4];
	mov.u32 	%r1, %ctaid.y;
	mov.u32 	%r9, %ctaid.x;
	mov.u32 	%r10, %ntid.x;
	mov.u32 	%r11, %tid.x;
	mad.lo.s32 	%r2, %r9, %r10, %r11;
	setp.ge.s32 	%p1, %r1, %r8;
	setp.gt.s32 	%p2, %r2, 127;
	or.pred  	%p3, %p2, %p1;
	@%p3 bra 	$L__BB0_4;
	cvta.to.global.u64 	%rd9, %rd6;
	mul.wide.s32 	%rd10, %r2, 8;
	add.s64 	%rd11, %rd9, %rd10;
	ld.global.f64 	%fd52, [%rd11];
	mul.lo.s32 	%r15, %r2, 784;
	cvta.to.global.u64 	%rd12, %rd5;
	add.s64 	%rd1, %rd12, 64;
	mul.wide.u32 	%rd13, %r1, 6272;
	cvta.to.global.u64 	%rd14, %rd7;
	add.s64 	%rd15, %rd13, %rd14;
	add.s64 	%rd21, %rd15, 64;
	mov.b32 	%r16, 0;
$L__BB0_2:
	mul.wide.s32 	%rd16, %r15, 8;
	add.s64 	%rd17, %rd1, %rd16;
	ld.global.f64 	%fd4, [%rd17+-64];
	ld.global.f64 	%fd5, [%rd21+-64];
	fma.rn.f64 	%fd6, %fd4, %fd5, %fd52;
	ld.global.f64 	%fd7, [%rd17+-56];
	ld.global.f64 	%fd8, [%rd21+-56];
	fma.rn.f64 	%fd9, %fd7, %fd8, %fd6;
	ld.global.f64 	%fd10, [%rd17+-48];
	ld.global.f64 	%fd11, [%rd21+-48];
	fma.rn.f64 	%fd12, %fd10, %fd11, %fd9;
	ld.global.f64 	%fd13, [%rd17+-40];
	ld.global.f64 	%fd14, [%rd21+-40];
	fma.rn.f64 	%fd15, %fd13, %fd14, %fd12;
	ld.global.f64 	%fd16, [%rd17+-32];
	ld.global.f64 	%fd17, [%rd21+-32];
	fma.rn.f64 	%fd18, %fd16, %fd17, %fd15;
	ld.global.f64 	%fd19, [%rd17+-24];
	ld.global.f64 	%fd20, [%rd21+-24];
	fma.rn.f64 	%fd21, %fd19, %fd20, %fd18;
	ld.global.f64 	%fd22, [%rd17+-16];
	ld.global.f64 	%fd23, [%rd21+-16];
	fma.rn.f64 	%fd24, %fd22, %fd23, %fd21;
	ld.global.f64 	%fd25, [%rd17+-8];
	ld.global.f64 	%fd26, [%rd21+-8];
	fma.rn.f64 	%fd27, %fd25, %fd26, %fd24;
	ld.global.f64 	%fd28, [%rd17];
	ld.global.f64 	%fd29, [%rd21];
	fma.rn.f64 	%fd30, %fd28, %fd29, %fd27;
	ld.global.f64 	%fd31, [%rd17+8];
	ld.global.f64 	%fd32, [%rd21+8];
	fma.rn.f64 	%fd33, %fd31, %fd32, %fd30;
	ld.global.f64 	%fd34, [%rd17+16];
	ld.global.f64 	%fd35, [%rd21+16];
	fma.rn.f64 	%fd36, %fd34, %fd35, %fd33;
	ld.global.f64 	%fd37, [%rd17+24];
	ld.global.f64 	%fd38, [%rd21+24];
	fma.rn.f64 	%fd39, %fd37, %fd38, %fd36;
	ld.global.f64 	%fd40, [%rd17+32];
	ld.global.f64 	%fd41, [%rd21+32];
	fma.rn.f64 	%fd42, %fd40, %fd41, %fd39;
	ld.global.f64 	%fd43, [%rd17+40];
	ld.global.f64 	%fd44, [%rd21+40];
	fma.rn.f64 	%fd45, %fd43, %fd44, %fd42;
	ld.global.f64 	%fd46, [%rd17+48];
	ld.global.f64 	%fd47, [%rd21+48];
	fma.rn.f64 	%fd48, %fd46, %fd47, %fd45;
	ld.global.f64 	%fd49, [%rd17+56];
	ld.global.f64 	%fd50, [%rd21+56];
	fma.rn.f64 	%fd52, %fd49, %fd50, %fd48;
	add.s32 	%r16, %r16, 16;
	add.s32 	%r15, %r15, 16;
	add.s64 	%rd21, %rd21, 128;
	setp.ne.s32 	%p4, %r16, 784;
	@%p4 bra 	$L__BB0_2;
	max.f64 	%fd51, %fd52, 0d0000000000000000;
	shl.b32 	%r13, %r1, 7;
	add.s32 	%r14, %r13, %r2;
	cvta.to.global.u64 	%rd18, %rd8;
	mul.wide.s32 	%rd19, %r14, 8;
	add.s64 	%rd20, %rd18, %rd19;
	st.global.f64 	[%rd20], %fd51;
$L__BB0_4:
	ret;

}
	// .globl	_Z20compute_output_batchPKdS0_S0_Pdi
.visible .entry _Z20compute_output_batchPKdS0_S0_Pdi(
	.param .u64 .ptr .align 1 _Z20compute_output_batchPKdS0_S0_Pdi_param_0,
	.param .u64 .ptr .align 1 _Z20compute_output_batchPKdS0_S0_Pdi_param_1,
	.param .u64 .ptr .align 1 _Z20compute_output_batchPKdS0_S0_Pdi_param_2,
	.param .u64 .ptr .align 1 _Z20compute_output_batchPKdS0_S0_Pdi_param_3,
	.param .u32 _Z20compute_output_batchPKdS0_S0_Pdi_param_4
)
{
	.reg .pred 	%p<39>;
	.reg .b32 	%r<168>;
	.reg .b32 	%f<21>;
	.reg .b64 	%rd<24>;
	.reg .b64 	%fd<342>;

	ld.param.u64 	%rd7, [_Z20compute_output_batchPKdS0_S0_Pdi_param_0];
	ld.param.u64 	%rd8, [_Z20compute_output_batchPKdS0_S0_Pdi_param_1];
	ld.param.u64 	%rd9, [_Z20compute_output_batchPKdS0_S0_Pdi_param_2];
	ld.param.u64 	%rd10, [_Z20compute_output_batchPKdS0_S0_Pdi_param_3];
	ld.param.u32 	%r40, [_Z20compute_output_batchPKdS0_S0_Pdi_param_4];
	cvta.to.global.u64 	%rd1, %rd10;
	mov.u32 	%r1, %ctaid.y;
	mov.u32 	%r2, %ctaid.x;
	mov.u32 	%r41, %ntid.x;
	mov.u32 	%r3, %tid.x;
	mad.lo.s32 	%r4, %r2, %r41, %r3;
	setp.ge.s32 	%p1, %r1, %r40;
	setp.gt.s32 	%p2, %r4, 9;
	or.pred  	%p3, %p2, %p1;
	@%p3 bra 	$L__BB1_4;
	cvta.to.global.u64 	%rd11, %rd8;
	mul.wide.s32 	%rd12, %r4, 8;
	add.s64 	%rd13, %rd11, %rd12;
	ld.global.f64 	%fd331, [%rd13];
	shl.b32 	%r166, %r4, 7;
	cvta.to.global.u64 	%rd14, %rd7;
	add.s64 	%rd2, %rd14, 64;
	mul.wide.u32 	%rd15, %r1, 1024;
	cvta.to.global.u64 	%rd16, %rd9;
	add.s64 	%rd17, %rd15, %rd16;
	add.s64 	%rd23, %rd17, 64;
	mov.b32 	%r167, 0;
$L__BB1_2:
	mul.wide.s32 	%rd18, %r166, 8;
	add.s64 	%rd19, %rd2, %rd18;
	ld.global.f64 	%fd64, [%rd19+-64];
	ld.global.f64 	%fd65, [%rd23+-64];
	fma.rn.f64 	%fd66, %fd64, %fd65, %fd331;
	ld.global.f64 	%fd67, [%rd19+-56];
	ld.global.f64 	%fd68, [%rd23+-56];
	fma.rn.f64 	%fd69, %fd67, %fd68, %fd66;
	ld.global.f64 	%fd70, [%rd19+-48];
	ld.global.f64 	%fd71, [%rd23+-48];
	fma.rn.f64 	%fd72, %fd70, %fd71, %fd69;
	ld.global.f64 	%fd73, [%rd19+-40];
	ld.global.f64 	%fd74, [%rd23+-40];
	fma.rn.f64 	%fd75, %fd73, %fd74, %fd72;
	ld.global.f64 	%fd76, [%rd19+-32];
	ld.global.f64 	%fd77, [%rd23+-32];
	fma.rn.f64 	%fd78, %fd76, %fd77, %fd75;
	ld.global.f64 	%fd79, [%rd19+-24];
	ld.global.f64 	%fd80, [%rd23+-24];
	fma.rn.f64 	%fd81, %fd79, %fd80, %fd78;
	ld.global.f64 	%fd82, [%rd19+-16];
	ld.global.f64 	%fd83, [%rd23+-16];
	fma.rn.f64 	%fd84, %fd82, %fd83, %fd81;
	ld.global.f64 	%fd85, [%rd19+-8];
	ld.global.f64 	%fd86, [%rd23+-8];
	fma.rn.f64 	%fd87, %fd85, %fd86, %fd84;
	ld.global.f64 	%fd88, [%rd19];
	ld.global.f64 	%fd89, [%rd23];
	fma.rn.f64 	%fd90, %fd88, %fd89, %fd87;
	ld.global.f64 	%fd91, [%rd19+8];
	ld.global.f64 	%fd92, [%rd23+8];
	fma.rn.f64 	%fd93, %fd91, %fd92, %fd90;
	ld.global.f64 	%fd94, [%rd19+16];
	ld.global.f64 	%fd95, [%rd23+16];
	fma.rn.f64 	%fd96, %fd94, %fd95, %fd93;
	ld.global.f64 	%fd97, [%rd19+24];
	ld.global.f64 	%fd98, [%rd23+24];
	fma.rn.f64 	%fd99, %fd97, %fd98, %fd96;
	ld.global.f64 	%fd100, [%rd19+32];
	ld.global.f64 	%fd101, [%rd23+32];
	fma.rn.f64 	%fd102, %fd100, %fd101, %fd99;
	ld.global.f64 	%fd103, [%rd19+40];
	ld.global.f64 	%fd104, [%rd23+40];
	fma.rn.f64 	%fd105, %fd103, %fd104, %fd102;
	ld.global.f64 	%fd106, [%rd19+48];
	ld.global.f64 	%fd107, [%rd23+48];
	fma.rn.f64 	%fd108, %fd106, %fd107, %fd105;
	ld.global.f64 	%fd109, [%rd19+56];
	ld.global.f64 	%fd110, [%rd23+56];
	fma.rn.f64 	%fd331, %fd109, %fd110, %fd108;
	add.s32 	%r167, %r167, 16;
	add.s32 	%r166, %r166, 16;
	add.s64 	%rd23, %rd23, 128;
	setp.ne.s32 	%p4, %r167, 128;
	@%p4 bra 	$L__BB1_2;
	mad.lo.s32 	%r43, %r1, 10, %r4;
	mul.wide.s32 	%rd20, %r43, 8;
	add.s64 	%rd21, %rd1, %rd20;
	st.global.f64 	[%rd21], %fd331;
$L__BB1_4:
	setp.ge.s32 	%p5, %r1, %r40;
	or.b32  	%r44, %r3, %r2;
	setp.ne.s32 	%p6, %r44, 0;
	or.pred  	%p7, %p6, %p5;
	@%p7 bra 	$L__BB1_36;
	mul.lo.s32 	%r45, %r1, 10;
	mul.wide.u32 	%rd22, %r45, 8;
	add.s64 	%rd6, %rd1, %rd22;
	ld.global.f64 	%fd111, [%rd6];
	ld.global.f64 	%fd4, [%rd6+8];
	max.f64 	%fd112, %fd111, %fd4;
	ld.global.f64 	%fd5, [%rd6+16];
	max.f64 	%fd113, %fd112, %fd5;
	ld.global.f64 	%fd6, [%rd6+24];
	max.f64 	%fd114, %fd113, %fd6;
	ld.global.f64 	%fd7, [%rd6+32];
	max.f64 	%fd115, %fd114, %fd7;
	ld.global.f64 	%fd8, [%rd6+40];
	max.f64 	%fd116, %fd115, %fd8;
	ld.global.f64 	%fd9, [%rd6+48];
	max.f64 	%fd117, %fd116, %fd9;
	ld.global.f64 	%fd10, [%rd6+56];
	max.f64 	%fd118, %fd117, %fd10;
	ld.global.f64 	%fd11, [%rd6+64];
	max.f64 	%fd119, %fd118, %fd11;
	ld.global.f64 	%fd12, [%rd6+72];
	max.f64 	%fd13, %fd119, %fd12;
	sub.f64 	%fd14, %fd111, %fd13;
	fma.rn.f64 	%fd120, %fd14, 0d3FF71547652B82FE, 0d4338000000000000;
	{
	.reg .b32 %temp; 
	mov.b64 	{%r10, %temp}, %fd120;
	}
	mov.f64 	%fd121, 0dC338000000000000;
	add.rn.f64 	%fd122, %fd120, %fd121;
	fma.rn.f64 	%fd123, %fd122, 0dBFE62E42FEFA39EF, %fd14;
	fma.rn.f64 	%fd124, %fd122, 0dBC7ABC9E3B39803F, %fd123;
	fma.rn.f64 	%fd125, %fd124, 0d3E5ADE1569CE2BDF, 0d3E928AF3FCA213EA;
	fma.rn.f64 	%fd126, %fd125, %fd124, 0d3EC71DEE62401315;
	fma.rn.f64 	%fd127, %fd126, %fd124, 0d3EFA01997C89EB71;
	fma.rn.f64 	%fd128, %fd127, %fd124, 0d3F2A01A014761F65;
	fma.rn.f64 	%fd129, %fd128, %fd124, 0d3F56C16C1852B7AF;
	fma.rn.f64 	%fd130, %fd129, %fd124, 0d3F81111111122322;
	fma.rn.f64 	%fd131, %fd130, %fd124, 0d3FA55555555502A1;
	fma.rn.f64 	%fd132, %fd131, %fd124, 0d3FC5555555555511;
	fma.rn.f64 	%fd133, %fd132, %fd124, 0d3FE000000000000B;
	fma.rn.f64 	%fd134, %fd133, %fd124, 0d3FF0000000000000;
	fma.rn.f64 	%fd135, %fd134, %fd124, 0d3FF0000000000000;
	{
	.reg .b32 %temp; 
	mov.b64 	{%r11, %temp}, %fd135;
	}
	{
	.reg .b32 %temp; 
	mov.b64 	{%temp, %r12}, %fd135;
	}
	shl.b32 	%r46, %r10, 20;
	add.s32 	%r47, %r46, %r12;
	mov.b64 	%fd332, {%r11, %r47};
	{
	.reg .b32 %temp; 
	mov.b64 	{%temp, %r48}, %fd14;
	}
	mov.b32 	%f11, %r48;
	abs.f32 	%f1, %f11;
	setp.lt.f32 	%p8, %f1, 0f4086232B;
	@%p8 bra 	$L__BB1_8;
	setp.lt.f64 	%p9, %fd14, 0d0000000000000000;
	add.f64 	%fd136, %fd14, 0d7FF0000000000000;
	selp.f64 	%fd332, 0d0000000000000000, %fd136, %p9;
	setp.geu.f32 	%p10, %f1, 0f40874800;
	@%p10 bra 	$L__BB1_8;
	shr.u32 	%r49, %r10, 31;
	add.s32 	%r50, %r10, %r49;
	shr.s32 	%r51, %r50, 1;
	shl.b32 	%r52, %r51, 20;
	add.s32 	%r53, %r12, %r52;
	mov.b64 	%fd137, {%r11, %r53};
	sub.s32 	%r54, %r10, %r51;
	shl.b32 	%r55, %r54, 20;
	add.s32 	%r56, %r55, 1072693248;
	mov.b32 	%r57, 0;
	mov.b64 	%fd138, {%r57, %r56};
	mul.f64 	%fd332, %fd138, %fd137;
$L__BB1_8:
	sub.f64 	%fd19, %fd4, %fd13;
	fma.rn.f64 	%fd139, %fd19, 0d3FF71547652B82FE, 0d4338000000000000;
	{
	.reg .b32 %temp; 
	mov.b64 	{%r13, %temp}, %fd139;
	}
	mov.f64 	%fd140, 0dC338000000000000;
	add.rn.f64 	%fd141, %fd139, %fd140;
	fma.rn.f64 	%fd142, %fd141, 0dBFE62E42FEFA39EF, %fd19;
	fma.rn.f64 	%fd143, %fd141, 0dBC7ABC9E3B39803F, %fd142;
	fma.rn.f64 	%fd144, %fd143, 0d3E5ADE1569CE2BDF, 0d3E928AF3FCA213EA;
	fma.rn.f64 	%fd145, %fd144, %fd143, 0d3EC71DEE62401315;
	fma.rn.f64 	%fd146, %fd145, %fd143, 0d3EFA01997C89EB71;
	fma.rn.f64 	%fd147, %fd146, %fd143, 0d3F2A01A014761F65;
	fma.rn.f64 	%fd148, %fd147, %fd143, 0d3F56C16C1852B7AF;
	fma.rn.f64 	%fd149, %fd148, %fd143, 0d3F81111111122322;
	fma.rn.f64 	%fd150, %fd149, %fd143, 0d3FA55555555502A1;
	fma.rn.f64 	%fd151, %fd150, %fd143, 0d3FC5555555555511;
	fma.rn.f64 	%fd152, %fd151, %fd143, 0d3FE000000000000B;
	fma.rn.f64 	%fd153, %fd152, %fd143, 0d3FF0000000000000;
	fma.rn.f64 	%fd154, %fd153, %fd143, 0d3FF0000000000000;
	{
	.reg .b32 %temp; 
	mov.b64 	{%r14, %temp}, %fd154;
	}
	{
	.reg .b32 %temp; 
	mov.b64 	{%temp, %r15}, %fd154;
	}
	shl.b32 	%r58, %r13, 20;
	add.s32 	%r59, %r58, %r15;
	mov.b64 	%fd333, {%r14, %r59};
	{
	.reg .b32 %temp; 
	mov.b64 	{%temp, %r60}, %fd19;
	}
	mov.b32 	%f12, %r60;
	abs.f32 	%f2, %f12;
	setp.lt.f32 	%p11, %f2, 0f4086232B;
	@%p11 bra 	$L__BB1_11;
	setp.lt.f64 	%p12, %fd19, 0d0000000000000000;
	add.f64 	%fd155, %fd19, 0d7FF0000000000000;
	selp.f64 	%fd333, 0d0000000000000000, %fd155, %p12;
	setp.geu.f32 	%p13, %f2, 0f40874800;
	@%p13 bra 	$L__BB1_11;
	shr.u32 	%r61, %r13, 31;
	add.s32 	%r62, %r13, %r61;
	shr.s32 	%r63, %r62, 1;
	shl.b32 	%r64, %r63, 20;
	add.s32 	%r65, %r15, %r64;
	mov.b64 	%fd156, {%r14, %r65};
	sub.s32 	%r66, %r13, %r63;
	shl.b32 	%r67, %r66, 20;
	add.s32 	%r68, %r67, 1072693248;
	mov.b32 	%r69, 0;
	mov.b64 	%fd157, {%r69, %r68};
	mul.f64 	%fd333, %fd157, %fd156;
$L__BB1_11:
	sub.f64 	%fd24, %fd5, %fd13;
	fma.rn.f64 	%fd158, %fd24, 0d3FF71547652B82FE, 0d4338000000000000;
	{
	.reg .b32 %temp; 
	mov.b64 	{%r16, %temp}, %fd158;
	}
	mov.f64 	%fd159, 0dC338000000000000;
	add.rn.f64 	%fd160, %fd158, %fd159;
	fma.rn.f64 	%fd161, %fd160, 0dBFE62E42FEFA39EF, %fd24;
	fma.rn.f64 	%fd162, %fd160, 0dBC7ABC9E3B39803F, %fd161;
	fma.rn.f64 	%fd163, %fd162, 0d3E5ADE1569CE2BDF, 0d3E928AF3FCA213EA;
	fma.rn.f64 	%fd164, %fd163, %fd162, 0d3EC71DEE62401315;
	fma.rn.f64 	%fd165, %fd164, %fd162, 0d3EFA01997C89EB71;
	fma.rn.f64 	%fd166, %fd165, %fd162, 0d3F2A01A014761F65;
	fma.rn.f64 	%fd167, %fd166, %fd162, 0d3F56C16C1852B7AF;
	fma.rn.f64 	%fd168, %fd167, %fd162, 0d3F81111111122322;
	fma.rn.f64 	%fd169, %fd168, %fd162, 0d3FA55555555502A1;
	fma.rn.f64 	%fd170, %fd169, %fd162, 0d3FC5555555555511;
	fma.rn.f64 	%fd171, %fd170, %fd162, 0d3FE000000000000B;
	fma.rn.f64 	%fd172, %fd171, %fd162, 0d3FF0000000000000;
	fma.rn.f64 	%fd173, %fd172, %fd162, 0d3FF0000000000000;
	{
	.reg .b32 %temp; 
	mov.b64 	{%r17, %temp}, %fd173;
	}
	{
	.reg .b32 %temp; 
	mov.b64 	{%temp, %r18}, %fd173;
	}
	shl.b32 	%r70, %r16, 20;
	add.s32 	%r71, %r70, %r18;
	mov.b64 	%fd334, {%r17, %r71};
	{
	.reg .b32 %temp; 
	mov.b64 	{%temp, %r72}, %fd24;
	}
	mov.b32 	%f13, %r72;
	abs.f32 	%f3, %f13;
	setp.lt.f32 	%p14, %f3, 0f4086232B;
	@%p14 bra 	$L__BB1_14;
	setp.lt.f64 	%p15, %fd24, 0d0000000000000000;
	add.f64 	%fd174, %fd24, 0d7FF0000000000000;
	selp.f64 	%fd334, 0d0000000000000000, %fd174, %p15;
	setp.geu.f32 	%p16, %f3, 0f40874800;
	@%p16 bra 	$L__BB1_14;
	shr.u32 	%r73, %r16, 31;
	add.s32 	%r74, %r16, %r73;
	shr.s32 	%r75, %r74, 1;
	shl.b32 	%r76, %r75, 20;
	add.s32 	%r77, %r18, %r76;
	mov.b64 	%fd175, {%r17, %r77};
	sub.s32 	%r78, %r16, %r75;
	shl.b32 	%r79, %r78, 20;
	add.s32 	%r80, %r79, 1072693248;
	mov.b32 	%r81, 0;
	mov.b64 	%fd176, {%r81, %r80};
	mul.f64 	%fd334, %fd176, %fd175;
$L__BB1_14:
	sub.f64 	%fd29, %fd6, %fd13;
	fma.rn.f64 	%fd177, %fd29, 0d3FF71547652B82FE, 0d4338000000000000;
	{
	.reg .b32 %temp; 
	mov.b64 	{%r19, %temp}, %fd177;
	}
	mov.f64 	%fd178, 0dC338000000000000;
	add.rn.f64 	%fd179, %fd177, %fd178;
	fma.rn.f64 	%fd180, %fd179, 0dBFE62E42FEFA39EF, %fd29;
	fma.rn.f64 	%fd181, %fd179, 0dBC7ABC9E3B39803F, %fd180;
	fma.rn.f64 	%fd182, %fd181, 0d3E5ADE1569CE2BDF, 0d3E928AF3FCA213EA;
	fma.rn.f64 	%fd183, %fd182, %fd181, 0d3EC71DEE62401315;
	fma.rn.f64 	%fd184, %fd183, %fd181, 0d3EFA01997C89EB71;
	fma.rn.f64 	%fd185, %fd184, %fd181, 0d3F2A01A014761F65;
	fma.rn.f64 	%fd186, %fd185, %fd181, 0d3F56C16C1852B7AF;
	fma.rn.f64 	%fd187, %fd186, %fd181, 0d3F81111111122322;
	fma.rn.f64 	%fd188, %fd187, %fd181, 0d3FA55555555502A1;
	fma.rn.f64 	%fd189, %fd188, %fd181, 0d3FC5555555555511;
	fma.rn.f64 	%fd190, %fd189, %fd181, 0d3FE000000000000B;
	fma.rn.f64 	%fd191, %fd190, %fd181, 0d3FF0000000000000;
	fma.rn.f64 	%fd192, %fd191, %fd181, 0d3FF0000000000000;
	{
	.reg .b32 %temp; 
	mov.b64 	{%r20, %temp}, %fd192;
	}
	{
	.reg .b32 %temp; 
	mov.b64 	{%temp, %r21}, %fd192;
	}
	shl.b32 	%r82, %r19, 20;
	add.s32 	%r83, %r82, %r21;
	mov.b64 	%fd335, {%r20, %r83};
	{
	.reg .b32 %temp; 
	mov.b64 	{%temp, %r84}, %fd29;
	}
	mov.b32 	%f14, %r84;
	abs.f32 	%f4, %f14;
	setp.lt.f32 	%p17, %f4, 0f4086232B;
	@%p17 bra 	$L__BB1_17;
	setp.lt.f64 	%p18, %fd29, 0d0000000000000000;
	add.f64 	%fd193, %fd29, 0d7FF0000000000000;
	selp.f64 	%fd335, 0d0000000000000000, %fd193, %p18;
	setp.geu.f32 	%p19, %f4, 0f40874800;
	@%p19 bra 	$L__BB1_17;
	shr.u32 	%r85, %r19, 31;
	add.s32 	%r86, %r19, %r85;
	shr.s32 	%r87, %r86, 1;
	shl.b32 	%r88, %r87, 20;
	add.s32 	%r89, %r21, %r88;
	mov.b64 	%fd194, {%r20, %r89};
	sub.s32 	%r90, %r19, %r87;
	shl.b32 	%r91, %r90, 20;
	add.s32 	%r92, %r91, 1072693248;
	mov.b32 	%r93, 0;
	mov.b64 	%fd195, {%r93, %r92};
	mul.f64 	%fd335, %fd195, %fd194;
$L__BB1_17:
	sub.f64 	%fd34, %fd7, %fd13;
	fma.rn.f64 	%fd196, %fd34, 0d3FF71547652B82FE, 0d4338000000000000;
	{
	.reg .b32 %temp; 
	mov.b64 	{%r22, %temp}, %fd196;
	}
	mov.f64 	%fd197, 0dC338000000000000;
	add.rn.f64 	%fd198, %fd196, %fd197;
	fma.rn.f64 	%fd199, %fd198, 0dBFE62E42FEFA39EF, %fd34;
	fma.rn.f64 	%fd200, %fd198, 0dBC7ABC9E3B39803F, %fd199;
	fma.rn.f64 	%fd201, %fd200, 0d3E5ADE1569CE2BDF, 0d3E928AF3FCA213EA;
	fma.rn.f64 	%fd202, %fd201, %fd200, 0d3EC71DEE62401315;
	fma.rn.f64 	%fd203, %fd202, %fd200, 0d3EFA01997C89EB71;
	fma.rn.f64 	%fd204, %fd203, %fd200, 0d3F2A01A014761F65;
	fma.rn.f64 	%fd205, %fd204, %fd200, 0d3F56C16C1852B7AF;
	fma.rn.f64 	%fd206, %fd205, %fd200, 0d3F81111111122322;
	fma.rn.f64 	%fd207, %fd206, %fd200, 0d3FA55555555502A1;
	fma.rn.f64 	%fd208, %fd207, %fd200, 0d3FC5555555555511;
	fma.rn.f64 	%fd209, %fd208, %fd200, 0d3FE000000000000B;
	fma.rn.f64 	%fd210, %fd209, %fd200, 0d3FF0000000000000;
	fma.rn.f64 	%fd211, %fd210, %fd200, 0d3FF0000000000000;
	{
	.reg .b32 %temp; 
	mov.b64 	{%r23, %temp}, %fd211;
	}
	{
	.reg .b32 %temp; 
	mov.b64 	{%temp, %r24}, %fd211;
	}
	shl.b32 	%r94, %r22, 20;
	add.s32 	%r95, %r94, %r24;
	mov.b64 	%fd336, {%r23, %r95};
	{
	.reg .b32 %temp; 
	mov.b64 	{%temp, %r96}, %fd34;
	}
	mov.b32 	%f15, %r96;
	abs.f32 	%f5, %f15;
	setp.lt.f32 	%p20, %f5, 0f4086232B;
	@%p20 bra 	$L__BB1_20;
	setp.lt.f64 	%p21, %fd34, 0d0000000000000000;
	add.f64 	%fd212, %fd34, 0d7FF0000000000000;
	selp.f64 	%fd336, 0d0000000000000000, %fd212, %p21;
	setp.geu.f32 	%p22, %f5, 0f40874800;
	@%p22 bra 	$L__BB1_20;
	shr.u32 	%r97, %r22, 31;
	add.s32 	%r98, %r22, %r97;
	shr.s32 	%r99, %r98, 1;
	shl.b32 	%r100, %r99, 20;
	add.s32 	%r101, %r24, %r100;
	mov.b64 	%fd213, {%r23, %r101};
	sub.s32 	%r102, %r22, %r99;
	shl.b32 	%r103, %r102, 20;
	add.s32 	%r104, %r103, 1072693248;
	mov.b32 	%r105, 0;
	mov.b64 	%fd214, {%r105, %r104};
	mul.f64 	%fd336, %fd214, %fd213;
$L__BB1_20:
	sub.f64 	%fd39, %fd8, %fd13;
	fma.rn.f64 	%fd215, %fd39, 0d3FF71547652B82FE, 0d4338000000000000;
	{
	.reg .b32 %temp; 
	mov.b64 	{%r25, %temp}, %fd215;
	}
	mov.f64 	%fd216, 0dC338000000000000;
	add.rn.f64 	%fd217, %fd215, %fd216;
	fma.rn.f64 	%fd218, %fd217, 0dBFE62E42FEFA39EF, %fd39;
	fma.rn.f64 	%fd219, %fd217, 0dBC7ABC9E3B39803F, %fd218;
	fma.rn.f64 	%fd220, %fd219, 0d3E5ADE1569CE2BDF, 0d3E928AF3FCA213EA;
	fma.rn.f64 	%fd221, %fd220, %fd219, 0d3EC71DEE62401315;
	fma.rn.f64 	%fd222, %fd221, %fd219, 0d3EFA01997C89EB71;
	fma.rn.f64 	%fd223, %fd222, %fd219, 0d3F2A01A014761F65;
	fma.rn.f64 	%fd224, %fd223, %fd219, 0d3F56C16C1852B7AF;
	fma.rn.f64 	%fd225, %fd224, %fd219, 0d3F81111111122322;
	fma.rn.f64 	%fd226, %fd225, %fd219, 0d3FA55555555502A1;
	fma.rn.f64 	%fd227, %fd226, %fd219, 0d3FC5555555555511;
	fma.rn.f64 	%fd228, %fd227, %fd219, 0d3FE000000000000B;
	fma.rn.f64 	%fd229, %fd228, %fd219, 0d3FF0000000000000;
	fma.rn.f64 	%fd230, %fd229, %fd219, 0d3FF0000000000000;
	{
	.reg .b32 %temp; 
	mov.b64 	{%r26, %temp}, %fd230;
	}
	{
	.reg .b32 %temp; 
	mov.b64 	{%temp, %r27}, %fd230;
	}
	shl.b32 	%r106, %r25, 20;
	add.s32 	%r107, %r106, %r27;
	mov.b64 	%fd337, {%r26, %r107};
	{
	.reg .b32 %temp; 
	mov.b64 	{%temp, %r108}, %fd39;
	}
	mov.b32 	%f16, %r108;
	abs.f32 	%f6, %f16;
	setp.lt.f32 	%p23, %f6, 0f4086232B;
	@%p23 bra 	$L__BB1_23;
	setp.lt.f64 	%p24, %fd39, 0d0000000000000000;
	add.f64 	%fd231, %fd39, 0d7FF0000000000000;
	selp.f64 	%fd337, 0d0000000000000000, %fd231, %p24;
	setp.geu.f32 	%p25, %f6, 0f40874800;
	@%p25 bra 	$L__BB1_23;
	shr.u32 	%r109, %r25, 31;
	add.s32 	%r110, %r25, %r109;
	shr.s32 	%r111, %r110, 1;
	shl.b32 	%r112, %r111, 20;
	add.s32 	%r113, %r27, %r112;
	mov.b64 	%fd232, {%r26, %r113};
	sub.s32 	%r114, %r25, %r111;
	shl.b32 	%r115, %r114, 20;
	add.s32 	%r116, %r115, 1072693248;
	mov.b32 	%r117, 0;
	mov.b64 	%fd233, {%r117, %r116};
	mul.f64 	%fd337, %fd233, %fd232;
$L__BB1_23:
	sub.f64 	%fd44, %fd9, %fd13;
	fma.rn.f64 	%fd234, %fd44, 0d3FF71547652B82FE, 0d4338000000000000;
	{
	.reg .b32 %temp; 
	mov.b64 	{%r28, %temp}, %fd234;
	}
	mov.f64 	%fd235, 0dC338000000000000;
	add.rn.f64 	%fd236, %fd234, %fd235;
	fma.rn.f64 	%fd237, %fd236, 0dBFE62E42FEFA39EF, %fd44;
	fma.rn.f64 	%fd238, %fd236, 0dBC7ABC9E3B39803F, %fd237;
	fma.rn.f64 	%fd239, %fd238, 0d3E5ADE1569CE2BDF, 0d3E928AF3FCA213EA;
	fma.rn.f64 	%fd240, %fd239, %fd238, 0d3EC71DEE62401315;
	fma.rn.f64 	%fd241, %fd240, %fd238, 0d3EFA01997C89EB71;
	fma.rn.f64 	%fd242, %fd241, %fd238, 0d3F2A01A014761F65;
	fma.rn.f64 	%fd243, %fd242, %fd238, 0d3F56C16C1852B7AF;
	fma.rn.f64 	%fd244, %fd243, %fd238, 0d3F81111111122322;
	fma.rn.f64 	%fd245, %fd244, %fd238, 0d3FA55555555502A1;
	fma.rn.f64 	%fd246, %fd245, %fd238, 0d3FC5555555555511;
	fma.rn.f64 	%fd247, %fd246, %fd238, 0d3FE000000000000B;
	fma.rn.f64 	%fd248, %fd247, %fd238, 0d3FF0000000000000;
	fma.rn.f64 	%fd249, %fd248, %fd238, 0d3FF0000000000000;
	{
	.reg .b32 %temp; 
	mov.b64 	{%r29, %temp}, %fd249;
	}
	{
	.reg .b32 %temp; 
	mov.b64 	{%temp, %r30}, %fd249;
	}
	shl.b32 	%r118, %r28, 20;
	add.s32 	%r119, %r118, %r30;
	mov.b64 	%fd338, {%r29, %r119};
	{
	.reg .b32 %temp; 
	mov.b64 	{%temp, %r120}, %fd44;
	}
	mov.b32 	%f17, %r120;
	abs.f32 	%f7, %f17;
	setp.lt.f32 	%p26, %f7, 0f4086232B;
	@%p26 bra 	$L__BB1_26;
	setp.lt.f64 	%p27, %fd44, 0d0000000000000000;
	add.f64 	%fd250, %fd44, 0d7FF0000000000000;
	selp.f64 	%fd338, 0d0000000000000000, %fd250, %p27;
	setp.geu.f32 	%p28, %f7, 0f40874800;
	@%p28 bra 	$L__BB1_26;
	shr.u32 	%r121, %r28, 31;
	add.s32 	%r122, %r28, %r121;
	shr.s32 	%r123, %r122, 1;
	shl.b32 	%r124, %r123, 20;
	add.s32 	%r125, %r30, %r124;
	mov.b64 	%fd251, {%r29, %r125};
	sub.s32 	%r126, %r28, %r123;
	shl.b32 	%r127, %r126, 20;
	add.s32 	%r128, %r127, 1072693248;
	mov.b32 	%r129, 0;
	mov.b64 	%fd252, {%r129, %r128};
	mul.f64 	%fd338, %fd252, %fd251;
$L__BB1_26:
	sub.f64 	%fd49, %fd10, %fd13;
	fma.rn.f64 	%fd253, %fd49, 0d3FF71547652B82FE, 0d4338000000000000;
	{
	.reg .b32 %temp; 
	mov.b64 	{%r31, %temp}, %fd253;
	}
	mov.f64 	%fd254, 0dC338000000000000;
	add.rn.f64 	%fd255, %fd253, %fd254;
	fma.rn.f64 	%fd256, %fd255, 0dBFE62E42FEFA39EF, %fd49;
	fma.rn.f64 	%fd257, %fd255, 0dBC7ABC9E3B39803F, %fd256;
	fma.rn.f64 	%fd258, %fd257, 0d3E5ADE1569CE2BDF, 0d3E928AF3FCA213EA;
	fma.rn.f64 	%fd259, %fd258, %fd257, 0d3EC71DEE62401315;
	fma.rn.f64 	%fd260, %fd259, %fd257, 0d3EFA01997C89EB71;
	fma.rn.f64 	%fd261, %fd260, %fd257, 0d3F2A01A014761F65;
	fma.rn.f64 	%fd262, %fd261, %fd257, 0d3F56C16C1852B7AF;
	fma.rn.f64 	%fd263, %fd262, %fd257, 0d3F81111111122322;
	fma.rn.f64 	%fd264, %fd263, %fd257, 0d3FA55555555502A1;
	fma.rn.f64 	%fd265, %fd264, %fd257, 0d3FC5555555555511;
	fma.rn.f64 	%fd266, %fd265, %fd257, 0d3FE000000000000B;
	fma.rn.f64 	%fd267, %fd266, %fd257, 0d3FF0000000000000;
	fma.rn.f64 	%fd268, %fd267, %fd257, 0d3FF0000000000000;
	{
	.reg .b32 %temp; 
	mov.b64 	{%r32, %temp}, %fd268;
	}
	{
	.reg .b32 %temp; 
	mov.b64 	{%temp, %r33}, %fd268;
	}
	shl.b32 	%r130, %r31, 20;
	add.s32 	%r131, %r130, %r33;
	mov.b64 	%fd339, {%r32, %r131};
	{
	.reg .b32 %temp; 
	mov.b64 	{%temp, %r132}, %fd49;
	}
	mov.b32 	%f18, %r132;
	abs.f32 	%f8, %f18;
	setp.lt.f32 	%p29, %f8, 0f4086232B;
	@%p29 bra 	$L__BB1_29;
	setp.lt.f64 	%p30, %fd49, 0d0000000000000000;
	add.f64 	%fd269, %fd49, 0d7FF0000000000000;
	selp.f64 	%fd339, 0d0000000000000000, %fd269, %p30;
	setp.geu.f32 	%p31, %f8, 0f40874800;
	@%p31 bra 	$L__BB1_29;
	shr.u32 	%r133, %r31, 31;
	add.s32 	%r134, %r31, %r133;
	shr.s32 	%r135, %r134, 1;
	shl.b32 	%r136, %r135, 20;
	add.s32 	%r137, %r33, %r136;
	mov.b64 	%fd270, {%r32, %r137};
	sub.s32 	%r138, %r31, %r135;
	shl.b32 	%r139, %r138, 20;
	add.s32 	%r140, %r139, 1072693248;
	mov.b32 	%r141, 0;
	mov.b64 	%fd271, {%r141, %r140};
	mul.f64 	%fd339, %fd271, %fd270;
$L__BB1_29:
	sub.f64 	%fd54, %fd11, %fd13;
	fma.rn.f64 	%fd272, %fd54, 0d3FF71547652B82FE, 0d4338000000000000;
	{
	.reg .b32 %temp; 
	mov.b64 	{%r34, %temp}, %fd272;
	}
	mov.f64 	%fd273, 0dC338000000000000;
	add.rn.f64 	%fd274, %fd272, %fd273;
	fma.rn.f64 	%fd275, %fd274, 0dBFE62E42FEFA39EF, %fd54;
	fma.rn.f64 	%fd276, %fd274, 0dBC7ABC9E3B39803F, %fd275;
	fma.rn.f64 	%fd277, %fd276, 0d3E5ADE1569CE2BDF, 0d3E928AF3FCA213EA;
	fma.rn.f64 	%fd278, %fd277, %fd276, 0d3EC71DEE62401315;
	fma.rn.f64 	%fd279, %fd278, %fd276, 0d3EFA01997C89EB71;
	fma.rn.f64 	%fd280, %fd279, %fd276, 0d3F2A01A014761F65;
	fma.rn.f64 	%fd281, %fd280, %fd276, 0d3F56C16C1852B7AF;
	fma.rn.f64 	%fd282, %fd281, %fd276, 0d3F81111111122322;
	fma.rn.f64 	%fd283, %fd282, %fd276, 0d3FA55555555502A1;
	fma.rn.f64 	%fd284, %fd283, %fd276, 0d3FC5555555555511;
	fma.rn.f64 	%fd285, %fd284, %fd276, 0d3FE000000000000B;
	fma.rn.f64 	%fd286, %fd285, %fd276, 0d3FF0000000000000;
	fma.rn.f64 	%fd287, %fd286, %fd276, 0d3FF0000000000000;
	{
	.reg .b32 %temp; 
	mov.b64 	{%r35, %temp}, %fd287;
	}
	{
	.reg .b32 %temp; 
	mov.b64 	{%temp, %r36}, %fd287;
	}
	shl.b32 	%r142, %r34, 20;
	add.s32 	%r143, %r142, %r36;
	mov.b64 	%fd340, {%r35, %r143};
	{
	.reg .b32 %temp; 
	mov.b64 	{%temp, %r144}, %fd54;
	}
	mov.b32 	%f19, %r144;
	abs.f32 	%f9, %f19;
	setp.lt.f32 	%p32, %f9, 0f4086232B;
	@%p32 bra 	$L__BB1_32;
	setp.lt.f64 	%p33, %fd54, 0d0000000000000000;
	add.f64 	%fd288, %fd54, 0d7FF0000000000000;
	selp.f64 	%fd340, 0d0000000000000000, %fd288, %p33;
	setp.geu.f32 	%p34, %f9, 0f40874800;
	@%p34 bra 	$L__BB1_32;
	shr.u32 	%r145, %r34, 31;
	add.s32 	%r146, %r34, %r145;
	shr.s32 	%r147, %r146, 1;
	shl.b32 	%r148, %r147, 20;
	add.s32 	%r149, %r36, %r148;
	mov.b64 	%fd289, {%r35, %r149};
	sub.s32 	%r150, %r34, %r147;
	shl.b32 	%r151, %r150, 20;
	add.s32 	%r152, %r151, 1072693248;
	mov.b32 	%r153, 0;
	mov.b64 	%fd290, {%r153, %r152};
	mul.f64 	%fd340, %fd290, %fd289;
$L__BB1_32:
	sub.f64 	%fd59, %fd12, %fd13;
	fma.rn.f64 	%fd291, %fd59, 0d3FF71547652B82FE, 0d4338000000000000;
	{
	.reg .b32 %temp; 
	mov.b64 	{%r37, %temp}, %fd291;
	}
	mov.f64 	%fd292, 0dC338000000000000;
	add.rn.f64 	%fd293, %fd291, %fd292;
	fma.rn.f64 	%fd294, %fd293, 0dBFE62E42FEFA39EF, %fd59;
	fma.rn.f64 	%fd295, %fd293, 0dBC7ABC9E3B39803F, %fd294;
	fma.rn.f64 	%fd296, %fd295, 0d3E5ADE1569CE2BDF, 0d3E928AF3FCA213EA;
	fma.rn.f64 	%fd297, %fd296, %fd295, 0d3EC71DEE62401315;
	fma.rn.f64 	%fd298, %fd297, %fd295, 0d3EFA01997C89EB71;
	fma.rn.f64 	%fd299, %fd298, %fd295, 0d3F2A01A014761F65;
	fma.rn.f64 	%fd300, %fd299, %fd295, 0d3F56C16C1852B7AF;
	fma.rn.f64 	%fd301, %fd300, %fd295, 0d3F81111111122322;
	fma.rn.f64 	%fd302, %fd301, %fd295, 0d3FA55555555502A1;
	fma.rn.f64 	%fd303, %fd302, %fd295, 0d3FC5555555555511;
	fma.rn.f64 	%fd304, %fd303, %fd295, 0d3FE000000000000B;
	fma.rn.f64 	%fd305, %fd304, %fd295, 0d3FF0000000000000;
	fma.rn.f64 	%fd306, %fd305, %fd295, 0d3FF0000000000000;
	{
	.reg .b32 %temp; 
	mov.b64 	{%r38, %temp}, %fd306;
	}
	{
	.reg .b32 %temp; 
	mov.b64 	{%temp, %r39}, %fd306;
	}
	shl.b32 	%r154, %r37, 20;
	add.s32 	%r155, %r154, %r39;
	mov.b64 	%fd341, {%r38, %r155};
	{
	.reg .b32 %temp; 
	mov.b64 	{%temp, %r156}, %fd59;
	}
	mov.b32 	%f20, %r156;
	abs.f32 	%f10, %f20;
	setp.lt.f32 	%p35, %f10, 0f4086232B;
	@%p35 bra 	$L__BB1_35;
	setp.lt.f64 	%p36, %fd59, 0d0000000000000000;
	add.f64 	%fd307, %fd59, 0d7FF0000000000000;
	selp.f64 	%fd341, 0d0000000000000000, %fd307, %p36;
	setp.geu.f32 	%p37, %f10, 0f40874800;
	@%p37 bra 	$L__BB1_35;
	shr.u32 	%r157, %r37, 31;
	add.s32 	%r158, %r37, %r157;
	shr.s32 	%r159, %r158, 1;
	shl.b32 	%r160, %r159, 20;
	add.s32 	%r161, %r39, %r160;
	mov.b64 	%fd308, {%r38, %r161};
	sub.s32 	%r162, %r37, %r159;
	shl.b32 	%r163, %r162, 20;
	add.s32 	%r164, %r163, 1072693248;
	mov.b32 	%r165, 0;
	mov.b64 	%fd309, {%r165, %r164};
	mul.f64 	%fd341, %fd309, %fd308;
$L__BB1_35:
	add.f64 	%fd310, %fd332, 0d0000000000000000;
	add.f64 	%fd311, %fd310, %fd333;
	add.f64 	%fd312, %fd311, %fd334;
	add.f64 	%fd313, %fd312, %fd335;
	add.f64 	%fd314, %fd313, %fd336;
	add.f64 	%fd315, %fd314, %fd337;
	add.f64 	%fd316, %fd315, %fd338;
	add.f64 	%fd317, %fd316, %fd339;
	add.f64 	%fd318, %fd317, %fd340;
	add.f64 	%fd319, %fd318, %fd341;
	setp.gt.f64 	%p38, %fd319, 0d0000000000000000;
	selp.f64 	%fd320, %fd319, 0d4024000000000000, %p38;
	div.rn.f64 	%fd321, %fd332, %fd320;
	st.global.f64 	[%rd6], %fd321;
	div.rn.f64 	%fd322, %fd333, %fd320;
	st.global.f64 	[%rd6+8], %fd322;
	div.rn.f64 	%fd323, %fd334, %fd320;
	st.global.f64 	[%rd6+16], %fd323;
	div.rn.f64 	%fd324, %fd335, %fd320;
	st.global.f64 	[%rd6+24], %fd324;
	div.rn.f64 	%fd325, %fd336, %fd320;
	st.global.f64 	[%rd6+32], %fd325;
	div.rn.f64 	%fd326, %fd337, %fd320;
	st.global.f64 	[%rd6+40], %fd326;
	div.rn.f64 	%fd327, %fd338, %fd320;
	st.global.f64 	[%rd6+48], %fd327;
	div.rn.f64 	%fd328, %fd339, %fd320;
	st.global.f64 	[%rd6+56], %fd328;
	div.rn.f64 	%fd329, %fd340, %fd320;
	st.global.f64 	[%rd6+64], %fd329;
	div.rn.f64 	%fd330, %fd341, %fd320;
	st.global.f64 	[%rd6+72], %fd330;
$L__BB1_36:
	ret;

}
	// .globl	_Z22compute_d_output_batchPKdS0_Pdi
.visible .entry _Z22compute_d_output_batchPKdS0_Pdi(
	.param .u64 .ptr .align 1 _Z22compute_d_output_batchPKdS0_Pdi_param_0,
	.param .u64 .ptr .align 1 _Z22compute_d_output_batchPKdS0_Pdi_param_1,
	.param .u64 .ptr .align 1 _Z22compute_d_output_batchPKdS0_Pdi_param_2,
	.param .u32 _Z22compute_d_output_batchPKdS0_Pdi_param_3
)
{
	.reg .pred 	%p<4>;
	.reg .b32 	%r<6>;
	.reg .b64 	%rd<11>;
	.reg .b64 	%fd<4>;

	ld.param.u64 	%rd1, [_Z22compute_d_output_batchPKdS0_Pdi_param_0];
	ld.param.u64 	%rd2, [_Z22compute_d_output_batchPKdS0_Pdi_param_1];
	ld.param.u64 	%rd3, [_Z22compute_d_output_batchPKdS0_Pdi_param_2];
	ld.param.u32 	%r3, [_Z22compute_d_output_batchPKdS0_Pdi_param_3];
	mov.u32 	%r1, %ctaid.y;
	mov.u32 	%r4, %tid.x;
	setp.ge.s32 	%p1, %r1, %r3;
	setp.gt.u32 	%p2, %r4, 9;
	or.pred  	%p3, %p1, %p2;
	@%p3 bra 	$L__BB2_2;
	cvta.to.global.u64 	%rd4, %rd1;
	cvta.to.global.u64 	%rd5, %rd2;
	cvta.to.global.u64 	%rd6, %rd3;
	mad.lo.s32 	%r5, %r1, 10, %r4;
	mul.wide.u32 	%rd7, %r5, 8;
	add.s64 	%rd8, %rd4, %rd7;
	ld.global.f64 	%fd1, [%rd8];
	add.s64 	%rd9, %rd5, %rd7;
	ld.global.f64 	%fd2, [%rd9];
	sub.f64 	%fd3, %fd1, %fd2;
	add.s64 	%rd10, %rd6, %rd7;
	st.global.f64 	[%rd10], %fd3;
$L__BB2_2:
	ret;

}
	// .globl	_Z22compute_d_hidden_batchPKdS0_S0_Pdi
.visible .entry _Z22compute_d_hidden_batchPKdS0_S0_Pdi(
	.param .u64 .ptr .align 1 _Z22compute_d_hidden_batchPKdS0_S0_Pdi_param_0,
	.param .u64 .ptr .align 1 _Z22compute_d_hidden_batchPKdS0_S0_Pdi_param_1,
	.param .u64 .ptr .align 1 _Z22compute_d_hidden_batchPKdS0_S0_Pdi_param_2,
	.param .u64 .ptr .align 1 _Z22compute_d_hidden_batchPKdS0_S0_Pdi_param_3,
	.param .u32 _Z22compute_d_hidden_batchPKdS0_S0_Pdi_param_4
)
{
	.reg .pred 	%p<5>;
	.reg .b32 	%r<10>;
	.reg .b64 	%rd<16>;
	.reg .b64 	%fd<34>;

	ld.param.u64 	%rd1, [_Z22compute_d_hidden_batchPKdS0_S0_Pdi_param_0];
	ld.param.u64 	%rd2, [_Z22compute_d_hidden_batchPKdS0_S0_Pdi_param_1];
	ld.param.u64 	%rd3, [_Z22compute_d_hidden_batchPKdS0_S0_Pdi_param_2];
	ld.param.u64 	%rd4, [_Z22compute_d_hidden_batchPKdS0_S0_Pdi_param_3];
	ld.param.u32 	%r3, [_Z22compute_d_hidden_batchPKdS0_S0_Pdi_param_4];
	mov.u32 	%r1, %ctaid.y;
	mov.u32 	%r4, %ctaid.x;
	mov.u32 	%r5, %ntid.x;
	mov.u32 	%r6, %tid.x;
	mad.lo.s32 	%r2, %r4, %r5, %r6;
	setp.ge.s32 	%p1, %r1, %r3;
	setp.gt.s32 	%p2, %r2, 127;
	or.pred  	%p3, %p2, %p1;
	@%p3 bra 	$L__BB3_2;
	cvta.to.global.u64 	%rd5, %rd3;
	cvta.to.global.u64 	%rd6, %rd4;
	cvta.to.global.u64 	%rd7, %rd1;
	cvta.to.global.u64 	%rd8, %rd2;
	mul.lo.s32 	%r7, %r1, 10;
	mul.wide.s32 	%rd9, %r2, 8;
	add.s64 	%rd10, %rd7, %rd9;
	ld.global.f64 	%fd1, [%rd10];
	mul.wide.u32 	%rd11, %r7, 8;
	add.s64 	%rd12, %rd8, %rd11;
	ld.global.f64 	%fd2, [%rd12];
	fma.rn.f64 	%fd3, %fd1, %fd2, 0d0000000000000000;
	ld.global.f64 	%fd4, [%rd10+1024];
	ld.global.f64 	%fd5, [%rd12+8];
	fma.rn.f64 	%fd6, %fd4, %fd5, %fd3;
	ld.global.f64 	%fd7, [%rd10+2048];
	ld.global.f64 	%fd8, [%rd12+16];
	fma.rn.f64 	%fd9, %fd7, %fd8, %fd6;
	ld.global.f64 	%fd10, [%rd10+3072];
	ld.global.f64 	%fd11, [%rd12+24];
	fma.rn.f64 	%fd12, %fd10, %fd11, %fd9;
	ld.global.f64 	%fd13, [%rd10+4096];
	ld.global.f64 	%fd14, [%rd12+32];
	fma.rn.f64 	%fd15, %fd13, %fd14, %fd12;
	ld.global.f64 	%fd16, [%rd10+5120];
	ld.global.f64 	%fd17, [%rd12+40];
	fma.rn.f64 	%fd18, %fd16, %fd17, %fd15;
	ld.global.f64 	%fd19, [%rd10+6144];
	ld.global.f64 	%fd20, [%rd12+48];
	fma.rn.f64 	%fd21, %fd19, %fd20, %fd18;
	ld.global.f64 	%fd22, [%rd10+7168];
	ld.global.f64 	%fd23, [%rd12+56];
	fma.rn.f64 	%fd24, %fd22, %fd23, %fd21;
	ld.global.f64 	%fd25, [%rd10+8192];
	ld.global.f64 	%fd26, [%rd12+64];
	fma.rn.f64 	%fd27, %fd25, %fd26, %fd24;
	ld.global.f64 	%fd28, [%rd10+9216];
	ld.global.f64 	%fd29, [%rd12+72];
	fma.rn.f64 	%fd30, %fd28, %fd29, %fd27;
	shl.b32 	%r8, %r1, 7;
	add.s32 	%r9, %r8, %r2;
	mul.wide.s32 	%rd13, %r9, 8;
	add.s64 	%rd14, %rd5, %rd13;
	ld.global.f64 	%fd31, [%rd14];
	setp.gt.f64 	%p4, %fd31, 0d0000000000000000;
	selp.f64 	%fd32, 0d3FF0000000000000, 0d0000000000000000, %p4;
	mul.f64 	%fd33, %fd30, %fd32;
	add.s64 	%rd15, %rd6, %rd13;
	st.global.f64 	[%rd15], %fd33;
$L__BB3_2:
	ret;

}
	// .globl	_Z15update_W2_batchPdPKdS1_di
.visible .entry _Z15update_W2_batchPdPKdS1_di(
	.param .u64 .ptr .align 1 _Z15update_W2_batchPdPKdS1_di_param_0,
	.param .u64 .ptr .align 1 _Z15update_W2_batchPdPKdS1_di_param_1,
	.param .u64 .ptr .align 1 _Z15update_W2_batchPdPKdS1_di_param_2,
	.param .f64 _Z15update_W2_batchPdPKdS1_di_param_3,
	.param .u32 _Z15update_W2_batchPdPKdS1_di_param_4
)
{
	.reg .pred 	%p<13>;
	.reg .b32 	%r<41>;
	.reg .b64 	%rd<49>;
	.reg .b64 	%fd<74>;

	ld.param.u64 	%rd9, [_Z15update_W2_batchPdPKdS1_di_param_0];
	ld.param.u64 	%rd10, [_Z15update_W2_batchPdPKdS1_di_param_1];
	ld.param.u64 	%rd11, [_Z15update_W2_batchPdPKdS1_di_param_2];
	ld.param.f64 	%fd13, [_Z15update_W2_batchPdPKdS1_di_param_3];
	ld.param.u32 	%r14, [_Z15update_W2_batchPdPKdS1_di_param_4];
	cvta.to.global.u64 	%rd1, %rd11;
	cvta.to.global.u64 	%rd2, %rd10;
	mov.u32 	%r1, %ctaid.x;
	mov.u32 	%r15, %tid.x;
	setp.gt.u32 	%p1, %r1, 9;
	setp.gt.u32 	%p2, %r15, 127;
	or.pred  	%p3, %p1, %p2;
	@%p3 bra 	$L__BB4_14;
	setp.lt.s32 	%p4, %r14, 1;
	mov.f64 	%fd73, 0d0000000000000000;
	@%p4 bra 	$L__BB4_13;
	and.b32  	%r3, %r14, 7;
	setp.lt.u32 	%p5, %r14, 8;
	mov.f64 	%fd73, 0d0000000000000000;
	mov.b32 	%r39, 0;
	@%p5 bra 	$L__BB4_5;
	and.b32  	%r39, %r14, 2147483640;
	neg.s32 	%r37, %r39;
	mul.wide.u32 	%rd12, %r1, 8;
	add.s64 	%rd13, %rd12, %rd2;
	add.s64 	%rd48, %rd13, 320;
	mul.wide.u32 	%rd14, %r15, 8;
	add.s64 	%rd15, %rd14, %rd1;
	add.s64 	%rd47, %rd15, 4096;
	mov.f64 	%fd73, 0d0000000000000000;
$L__BB4_4:
	.pragma "nounroll";
	ld.global.f64 	%fd18, [%rd48+-320];
	ld.global.f64 	%fd19, [%rd47+-4096];
	fma.rn.f64 	%fd20, %fd18, %fd19, %fd73;
	ld.global.f64 	%fd21, [%rd48+-240];
	ld.global.f64 	%fd22, [%rd47+-3072];
	fma.rn.f64 	%fd23, %fd21, %fd22, %fd20;
	ld.global.f64 	%fd24, [%rd48+-160];
	ld.global.f64 	%fd25, [%rd47+-2048];
	fma.rn.f64 	%fd26, %fd24, %fd25, %fd23;
	ld.global.f64 	%fd27, [%rd48+-80];
	ld.global.f64 	%fd28, [%rd47+-1024];
	fma.rn.f64 	%fd29, %fd27, %fd28, %fd26;
	ld.global.f64 	%fd30, [%rd48];
	ld.global.f64 	%fd31, [%rd47];
	fma.rn.f64 	%fd32, %fd30, %fd31, %fd29;
	ld.global.f64 	%fd33, [%rd48+80];
	ld.global.f64 	%fd34, [%rd47+1024];
	fma.rn.f64 	%fd35, %fd33, %fd34, %fd32;
	ld.global.f64 	%fd36, [%rd48+160];
	ld.global.f64 	%fd37, [%rd47+2048];
	fma.rn.f64 	%fd38, %fd36, %fd37, %fd35;
	ld.global.f64 	%fd39, [%rd48+240];
	ld.global.f64 	%fd40, [%rd47+3072];
	fma.rn.f64 	%fd73, %fd39, %fd40, %fd38;
	add.s32 	%r37, %r37, 8;
	add.s64 	%rd48, %rd48, 640;
	add.s64 	%rd47, %rd47, 8192;
	setp.ne.s32 	%p6, %r37, 0;
	@%p6 bra 	$L__BB4_4;
$L__BB4_5:
	setp.eq.s32 	%p7, %r3, 0;
	@%p7 bra 	$L__BB4_13;
	and.b32  	%r9, %r14, 3;
	setp.lt.u32 	%p8, %r3, 4;
	@%p8 bra 	$L__BB4_8;
	mad.lo.s32 	%r17, %r39, 10, %r1;
	mul.wide.u32 	%rd16, %r17, 8;
	add.s64 	%rd17, %rd2, %rd16;
	ld.global.f64 	%fd42, [%rd17];
	shl.b32 	%r18, %r39, 7;
	add.s32 	%r19, %r18, %r15;
	mul.wide.u32 	%rd18, %r19, 8;
	add.s64 	%rd19, %rd1, %rd18;
	ld.global.f64 	%fd43, [%rd19];
	fma.rn.f64 	%fd44, %fd42, %fd43, %fd73;
	add.s32 	%r20, %r17, 10;
	mul.wide.u32 	%rd20, %r20, 8;
	add.s64 	%rd21, %rd2, %rd20;
	ld.global.f64 	%fd45, [%rd21];
	add.s32 	%r21, %r19, 128;
	mul.wide.u32 	%rd22, %r21, 8;
	add.s64 	%rd23, %rd1, %rd22;
	ld.global.f64 	%fd46, [%rd23];
	fma.rn.f64 	%fd47, %fd45, %fd46, %fd44;
	add.s32 	%r22, %r17, 20;
	mul.wide.u32 	%rd24, %r22, 8;
	add.s64 	%rd25, %rd2, %rd24;
	ld.global.f64 	%fd48, [%rd25];
	add.s32 	%r23, %r19, 256;
	mul.wide.u32 	%rd26, %r23, 8;
	add.s64 	%rd27, %rd1, %rd26;
	ld.global.f64 	%fd49, [%rd27];
	fma.rn.f64 	%fd50, %fd48, %fd49, %fd47;
	add.s32 	%r24, %r17, 30;
	mul.wide.u32 	%rd28, %r24, 8;
	add.s64 	%rd29, %rd2, %rd28;
	ld.global.f64 	%fd51, [%rd29];
	add.s32 	%r25, %r19, 384;
	mul.wide.u32 	%rd30, %r25, 8;
	add.s64 	%rd31, %rd1, %rd30;
	ld.global.f64 	%fd52, [%rd31];
	fma.rn.f64 	%fd73, %fd51, %fd52, %fd50;
	add.s32 	%r39, %r39, 4;
$L__BB4_8:
	setp.eq.s32 	%p9, %r9, 0;
	@%p9 bra 	$L__BB4_13;
	setp.eq.s32 	%p10, %r9, 1;
	@%p10 bra 	$L__BB4_11;
	mad.lo.s32 	%r26, %r39, 10, %r1;
	mul.wide.u32 	%rd32, %r26, 8;
	add.s64 	%rd33, %rd2, %rd32;
	ld.global.f64 	%fd54, [%rd33];
	shl.b32 	%r27, %r39, 7;
	add.s32 	%r28, %r27, %r15;
	mul.wide.u32 	%rd34, %r28, 8;
	add.s64 	%rd35, %rd1, %rd34;
	ld.global.f64 	%fd55, [%rd35];
	fma.rn.f64 	%fd56, %fd54, %fd55, %fd73;
	add.s32 	%r29, %r26, 10;
	mul.wide.u32 	%rd36, %r29, 8;
	add.s64 	%rd37, %rd2, %rd36;
	ld.global.f64 	%fd57, [%rd37];
	add.s32 	%r30, %r28, 128;
	mul.wide.u32 	%rd38, %r30, 8;
	add.s64 	%rd39, %rd1, %rd38;
	ld.global.f64 	%fd58, [%rd39];
	fma.rn.f64 	%fd73, %fd57, %fd58, %fd56;
	add.s32 	%r39, %r39, 2;
$L__BB4_11:
	and.b32  	%r31, %r14, 1;
	setp.eq.b32 	%p11, %r31, 1;
	not.pred 	%p12, %p11;
	@%p12 bra 	$L__BB4_13;
	mad.lo.s32 	%r32, %r39, 10, %r1;
	mul.wide.u32 	%rd40, %r32, 8;
	add.s64 	%rd41, %rd2, %rd40;
	ld.global.f64 	%fd59, [%rd41];
	shl.b32 	%r33, %r39, 7;
	add.s32 	%r34, %r33, %r15;
	mul.wide.u32 	%rd42, %r34, 8;
	add.s64 	%rd43, %rd1, %rd42;
	ld.global.f64 	%fd60, [%rd43];
	fma.rn.f64 	%fd73, %fd59, %fd60, %fd73;
$L__BB4_13:
	cvt.rn.f64.s32 	%fd61, %r14;
	div.rn.f64 	%fd62, %fd73, %fd61;
	mul.f64 	%fd63, %fd13, %fd62;
	shl.b32 	%r35, %r1, 7;
	add.s32 	%r36, %r35, %r15;
	cvta.to.global.u64 	%rd44, %rd9;
	mul.wide.u32 	%rd45, %r36, 8;
	add.s64 	%rd46, %rd44, %rd45;
	ld.global.f64 	%fd64, [%rd46];
	sub.f64 	%fd65, %fd64, %fd63;
	st.global.f64 	[%rd46], %fd65;
$L__BB4_14:
	ret;

}
	// .globl	_Z15update_W1_batchPdPKdS1_di
.visible .entry _Z15update_W1_batchPdPKdS1_di(
	.param .u64 .ptr .align 1 _Z15update_W1_batchPdPKdS1_di_param_0,
	.param .u64 .ptr .align 1 _Z15update_W1_batchPdPKdS1_di_param_1,
	.param .u64 .ptr .align 1 _Z15update_W1_batchPdPKdS1_di_param_2,
	.param .f64 _Z15update_W1_batchPdPKdS1_di_param_3,
	.param .u32 _Z15update_W1_batchPdPKdS1_di_param_4
)
{
	.reg .pred 	%p<11>;
	.reg .b32 	%r<52>;
	.reg .b64 	%rd<47>;
	.reg .b64 	%fd<74>;

	ld.param.u64 	%rd3, [_Z15update_W1_batchPdPKdS1_di_param_0];
	ld.param.u64 	%rd4, [_Z15update_W1_batchPdPKdS1_di_param_1];
	ld.param.u64 	%rd5, [_Z15update_W1_batchPdPKdS1_di_param_2];
	ld.param.f64 	%fd13, [_Z15update_W1_batchPdPKdS1_di_param_3];
	ld.param.u32 	%r14, [_Z15update_W1_batchPdPKdS1_di_param_4];
	cvta.to.global.u64 	%rd1, %rd5;
	cvta.to.global.u64 	%rd2, %rd4;
	mov.u32 	%r15, %ctaid.x;
	mov.u32 	%r16, %ntid.x;
	mov.u32 	%r17, %tid.x;
	mad.lo.s32 	%r1, %r15, %r16, %r17;
	mul.hi.s32 	%r18, %r1, 1402438301;
	shr.u32 	%r19, %r18, 31;
	shr.s32 	%r20, %r18, 8;
	add.s32 	%r2, %r20, %r19;
	mul.lo.s32 	%r21, %r2, 784;
	sub.s32 	%r3, %r1, %r21;
	setp.gt.s32 	%p1, %r1, 100351;
	@%p1 bra 	$L__BB5_14;
	setp.lt.s32 	%p2, %r14, 1;
	mov.f64 	%fd73, 0d0000000000000000;
	@%p2 bra 	$L__BB5_13;
	and.b32  	%r4, %r14, 7;
	setp.lt.u32 	%p3, %r14, 8;
	mov.f64 	%fd73, 0d0000000000000000;
	mov.b32 	%r50, 0;
	@%p3 bra 	$L__BB5_5;
	and.b32  	%r50, %r14, 2147483640;
	mov.f64 	%fd73, 0d0000000000000000;
	mov.b32 	%r48, 0;
$L__BB5_4:
	.pragma "nounroll";
	shl.b32 	%r24, %r48, 7;
	add.s32 	%r25, %r24, %r2;
	mul.wide.s32 	%rd6, %r25, 8;
	add.s64 	%rd7, %rd2, %rd6;
	ld.global.f64 	%fd18, [%rd7];
	mad.lo.s32 	%r26, %r48, 784, %r3;
	mul.wide.s32 	%rd8, %r26, 8;
	add.s64 	%rd9, %rd1, %rd8;
	ld.global.f64 	%fd19, [%rd9];
	fma.rn.f64 	%fd20, %fd18, %fd19, %fd73;
	ld.global.f64 	%fd21, [%rd7+1024];
	add.s32 	%r27, %r26, 784;
	mul.wide.u32 	%rd10, %r27, 8;
	add.s64 	%rd11, %rd1, %rd10;
	ld.global.f64 	%fd22, [%rd11];
	fma.rn.f64 	%fd23, %fd21, %fd22, %fd20;
	ld.global.f64 	%fd24, [%rd7+2048];
	add.s32 	%r28, %r26, 1568;
	mul.wide.u32 	%rd12, %r28, 8;
	add.s64 	%rd13, %rd1, %rd12;
	ld.global.f64 	%fd25, [%rd13];
	fma.rn.f64 	%fd26, %fd24, %fd25, %fd23;
	ld.global.f64 	%fd27, [%rd7+3072];
	add.s32 	%r29, %r26, 2352;
	mul.wide.u32 	%rd14, %r29, 8;
	add.s64 	%rd15, %rd1, %rd14;
	ld.global.f64 	%fd28, [%rd15];
	fma.rn.f64 	%fd29, %fd27, %fd28, %fd26;
	ld.global.f64 	%fd30, [%rd7+4096];
	add.s32 	%r30, %r26, 3136;
	mul.wide.u32 	%rd16, %r30, 8;
	add.s64 	%rd17, %rd1, %rd16;
	ld.global.f64 	%fd31, [%rd17];
	fma.rn.f64 	%fd32, %fd30, %fd31, %fd29;
	ld.global.f64 	%fd33, [%rd7+5120];
	add.s32 	%r31, %r26, 3920;
	mul.wide.u32 	%rd18, %r31, 8;
	add.s64 	%rd19, %rd1, %rd18;
	ld.global.f64 	%fd34, [%rd19];
	fma.rn.f64 	%fd35, %fd33, %fd34, %fd32;
	ld.global.f64 	%fd36, [%rd7+6144];
	add.s32 	%r32, %r26, 4704;
	mul.wide.u32 	%rd20, %r32, 8;
	add.s64 	%rd21, %rd1, %rd20;
	ld.global.f64 	%fd37, [%rd21];
	fma.rn.f64 	%fd38, %fd36, %fd37, %fd35;
	ld.global.f64 	%fd39, [%rd7+7168];
	add.s32 	%r33, %r26, 5488;
	mul.wide.u32 	%rd22, %r33, 8;
	add.s64 	%rd23, %rd1, %rd22;
	ld.global.f64 	%fd40, [%rd23];
	fma.rn.f64 	%fd73, %fd39, %fd40, %fd38;
	add.s32 	%r48, %r48, 8;
	setp.ne.s32 	%p4, %r48, %r50;
	@%p4 bra 	$L__BB5_4;
$L__BB5_5:
	setp.eq.s32 	%p5, %r4, 0;
	@%p5 bra 	$L__BB5_13;
	and.b32  	%r9, %r14, 3;
	setp.lt.u32 	%p6, %r4, 4;
	@%p6 bra 	$L__BB5_8;
	shl.b32 	%r34, %r50, 7;
	add.s32 	%r35, %r34, %r2;
	mul.wide.s32 	%rd24, %r35, 8;
	add.s64 	%rd25, %rd2, %rd24;
	ld.global.f64 	%fd42, [%rd25];
	mad.lo.s32 	%r36, %r50, 784, %r3;
	mul.wide.s32 	%rd26, %r36, 8;
	add.s64 	%rd27, %rd1, %rd26;
	ld.global.f64 	%fd43, [%rd27];
	fma.rn.f64 	%fd44, %fd42, %fd43, %fd73;
	ld.global.f64 	%fd45, [%rd25+1024];
	add.s32 	%r37, %r36, 784;
	mul.wide.u32 	%rd28, %r37, 8;
	add.s64 	%rd29, %rd1, %rd28;
	ld.global.f64 	%fd46, [%rd29];
	fma.rn.f64 	%fd47, %fd45, %fd46, %fd44;
	ld.global.f64 	%fd48, [%rd25+2048];
	add.s32 	%r38, %r36, 1568;
	mul.wide.u32 	%rd30, %r38, 8;
	add.s64 	%rd31, %rd1, %rd30;
	ld.global.f64 	%fd49, [%rd31];
	fma.rn.f64 	%fd50, %fd48, %fd49, %fd47;
	ld.global.f64 	%fd51, [%rd25+3072];
	add.s32 	%r39, %r36, 2352;
	mul.wide.u32 	%rd32, %r39, 8;
	add.s64 	%rd33, %rd1, %rd32;
	ld.global.f64 	%fd52, [%rd33];
	fma.rn.f64 	%fd73, %fd51, %fd52, %fd50;
	add.s32 	%r50, %r50, 4;
$L__BB5_8:
	setp.eq.s32 	%p7, %r9, 0;
	@%p7 bra 	$L__BB5_13;
	setp.eq.s32 	%p8, %r9, 1;
	@%p8 bra 	$L__BB5_11;
	shl.b32 	%r40, %r50, 7;
	add.s32 	%r41, %r40, %r2;
	mul.wide.s32 	%rd34, %r41, 8;
	add.s64 	%rd35, %rd2, %rd34;
	ld.global.f64 	%fd54, [%rd35];
	mad.lo.s32 	%r42, %r50, 784, %r3;
	mul.wide.s32 	%rd36, %r42, 8;
	add.s64 	%rd37, %rd1, %rd36;
	ld.global.f64 	%fd55, [%rd37];
	fma.rn.f64 	%fd56, %fd54, %fd55, %fd73;
	ld.global.f64 	%fd57, [%rd35+1024];
	add.s32 	%r43, %r42, 784;
	mul.wide.u32 	%rd38, %r43, 8;
	add.s64 	%rd39, %rd1, %rd38;
	ld.global.f64 	%fd58, [%rd39];
	fma.rn.f64 	%fd73, %fd57, %fd58, %fd56;
	add.s32 	%r50, %r50, 2;
$L__BB5_11:
	and.b32  	%r44, %r14, 1;
	setp.eq.b32 	%p9, %r44, 1;
	not.pred 	%p10, %p9;
	@%p10 bra 	$L__BB5_13;
	shl.b32 	%r45, %r50, 7;
	add.s32 	%r46, %r45, %r2;
	mul.wide.s32 	%rd40, %r46, 8;
	add.s64 	%rd41, %rd2, %rd40;
	ld.global.f64 	%fd59, [%rd41];
	mad.lo.s32 	%r47, %r50, 784, %r3;
	mul.wide.s32 	%rd42, %r47, 8;
	add.s64 	%rd43, %rd1, %rd42;
	ld.global.f64 	%fd60, [%rd43];
	fma.rn.f64 	%fd73, %fd59, %fd60, %fd73;
$L__BB5_13:
	cvt.rn.f64.s32 	%fd61, %r14;
	div.rn.f64 	%fd62, %fd73, %fd61;
	mul.f64 	%fd63, %fd13, %fd62;
	cvta.to.global.u64 	%rd44, %rd3;
	mul.wide.s32 	%rd45, %r1, 8;
	add.s64 	%rd46, %rd44, %rd45;
	ld.global.f64 	%fd64, [%rd46];
	sub.f64 	%fd65, %fd64, %fd63;
	st.global.f64 	[%rd46], %fd65;
$L__BB5_14:
	ret;

}
	// .globl	_Z15update_b1_batchPdPKddi
.visible .entry _Z15update_b1_batchPdPKddi(
	.param .u64 .ptr .align 1 _Z15update_b1_batchPdPKddi_param_0,
	.param .u64 .ptr .align 1 _Z15update_b1_batchPdPKddi_param_1,
	.param .f64 _Z15update_b1_batchPdPKddi_param_2,
	.param .u32 _Z15update_b1_batchPdPKddi_param_3
)
{
	.reg .pred 	%p<6>;
	.reg .b32 	%r<18>;
	.reg .b64 	%rd<9>;
	.reg .b64 	%fd<78>;
	// demoted variable
	.shared .align 8 .b8 _ZZ15update_b1_batchPdPKddiE1s[2048];
	ld.param.u64 	%rd1, [_Z15update_b1_batchPdPKddi_param_0];
	ld.param.u64 	%rd2, [_Z15update_b1_batchPdPKddi_param_1];
	ld.param.f64 	%fd5, [_Z15update_b1_batchPdPKddi_param_2];
	ld.param.u32 	%r5, [_Z15update_b1_batchPdPKddi_param_3];
	mov.u32 	%r1, %ctaid.y;
	mov.u32 	%r6, %tid.x;
	setp.ge.s32 	%p1, %r1, %r5;
	setp.gt.u32 	%p2, %r6, 127;
	mov.f64 	%fd76, 0d0000000000000000;
	or.pred  	%p3, %p1, %p2;
	@%p3 bra 	$L__BB6_2;
	cvta.to.global.u64 	%rd3, %rd2;
	shl.b32 	%r7, %r1, 7;
	add.s32 	%r8, %r7, %r6;
	mul.wide.u32 	%rd4, %r8, 8;
	add.s64 	%rd5, %rd3, %rd4;
	ld.global.f64 	%fd76, [%rd5];
$L__BB6_2:
	shl.b32 	%r9, %r6, 3;
	mov.u32 	%r10, _ZZ15update_b1_batchPdPKddiE1s;
	add.s32 	%r11, %r10, %r9;
	st.shared.f64 	[%r11], %fd76;
	bar.sync 	0;
	setp.ne.s32 	%p4, %r6, 0;
	@%p4 bra 	$L__BB6_6;
	mov.f64 	%fd77, 0d0000000000000000;
	mov.b32 	%r17, 128;
$L__BB6_4:
	add.s32 	%r14, %r10, %r17;
	ld.shared.f64 	%fd8, [%r14+-128];
	add.f64 	%fd9, %fd77, %fd8;
	ld.shared.f64 	%fd10, [%r14+-120];
	add.f64 	%fd11, %fd9, %fd10;
	ld.shared.f64 	%fd12, [%r14+-112];
	add.f64 	%fd13, %fd11, %fd12;
	ld.shared.f64 	%fd14, [%r14+-104];
	add.f64 	%fd15, %fd13, %fd14;
	ld.shared.f64 	%fd16, [%r14+-96];
	add.f64 	%fd17, %fd15, %fd16;
	ld.shared.f64 	%fd18, [%r14+-88];
	add.f64 	%fd19, %fd17, %fd18;
	ld.shared.f64 	%fd20, [%r14+-80];
	add.f64 	%fd21, %fd19, %fd20;
	ld.shared.f64 	%fd22, [%r14+-72];
	add.f64 	%fd23, %fd21, %fd22;
	ld.shared.f64 	%fd24, [%r14+-64];
	add.f64 	%fd25, %fd23, %fd24;
	ld.shared.f64 	%fd26, [%r14+-56];
	add.f64 	%fd27, %fd25, %fd26;
	ld.shared.f64 	%fd28, [%r14+-48];
	add.f64 	%fd29, %fd27, %fd28;
	ld.shared.f64 	%fd30, [%r14+-40];
	add.f64 	%fd31, %fd29, %fd30;
	ld.shared.f64 	%fd32, [%r14+-32];
	add.f64 	%fd33, %fd31, %fd32;
	ld.shared.f64 	%fd34, [%r14+-24];
	add.f64 	%fd35, %fd33, %fd34;
	ld.shared.f64 	%fd36, [%r14+-16];
	add.f64 	%fd37, %fd35, %fd36;
	ld.shared.f64 	%fd38, [%r14+-8];
	add.f64 	%fd39, %fd37, %fd38;
	ld.shared.f64 	%fd40, [%r14];
	add.f64 	%fd41, %fd39, %fd40;
	ld.shared.f64 	%fd42, [%r14+8];
	add.f64 	%fd43, %fd41, %fd42;
	ld.shared.f64 	%fd44, [%r14+16];
	add.f64 	%fd45, %fd43, %fd44;
	ld.shared.f64 	%fd46, [%r14+24];
	add.f64 	%fd47, %fd45, %fd46;
	ld.shared.f64 	%fd48, [%r14+32];
	add.f64 	%fd49, %fd47, %fd48;
	ld.shared.f64 	%fd50, [%r14+40];
	add.f64 	%fd51, %fd49, %fd50;
	ld.shared.f64 	%fd52, [%r14+48];
	add.f64 	%fd53, %fd51, %fd52;
	ld.shared.f64 	%fd54, [%r14+56];
	add.f64 	%fd55, %fd53, %fd54;
	ld.shared.f64 	%fd56, [%r14+64];
	add.f64 	%fd57, %fd55, %fd56;
	ld.shared.f64 	%fd58, [%r14+72];
	add.f64 	%fd59, %fd57, %fd58;
	ld.shared.f64 	%fd60, [%r14+80];
	add.f64 	%fd61, %fd59, %fd60;
	ld.shared.f64 	%fd62, [%r14+88];
	add.f64 	%fd63, %fd61, %fd62;
	ld.shared.f64 	%fd64, [%r14+96];
	add.f64 	%fd65, %fd63, %fd64;
	ld.shared.f64 	%fd66, [%r14+104];
	add.f64 	%fd67, %fd65, %fd66;
	ld.shared.f64 	%fd68, [%r14+112];
	add.f64 	%fd69, %fd67, %fd68;
	ld.shared.f64 	%fd70, [%r14+120];
	add.f64 	%fd77, %fd69, %fd70;
	add.s32 	%r17, %r17, 256;
	setp.ne.s32 	%p5, %r17, 2176;
	@%p5 bra 	$L__BB6_4;
	cvt.rn.f64.s32 	%fd71, %r5;
	div.rn.f64 	%fd72, %fd77, %fd71;
	mul.f64 	%fd73, %fd5, %fd72;
	mov.u32 	%r15, %ctaid.x;
	shl.b32 	%r16, %r15, 8;
	cvta.to.global.u64 	%rd6, %rd1;
	mul.wide.u32 	%rd7, %r16, 8;
	add.s64 	%rd8, %rd6, %rd7;
	ld.global.f64 	%fd74, [%rd8];
	sub.f64 	%fd75, %fd74, %fd73;
	st.global.f64 	[%rd8], %fd75;
$L__BB6_6:
	ret;

}
	// .globl	_Z15update_b2_batchPdPKddi
.visible .entry _Z15update_b2_batchPdPKddi(
	.param .u64 .ptr .align 1 _Z15update_b2_batchPdPKddi_param_0,
	.param .u64 .ptr .align 1 _Z15update_b2_batchPdPKddi_param_1,
	.param .f64 _Z15update_b2_batchPdPKddi_param_2,
	.param .u32 _Z15update_b2_batchPdPKddi_param_3
)
{
	.reg .pred 	%p<5>;
	.reg .b32 	%r<11>;
	.reg .b64 	%rd<9>;
	.reg .b64 	%fd<31>;
	// demoted variable
	.shared .align 8 .b8 _ZZ15update_b2_batchPdPKddiE1s[80];
	ld.param.u64 	%rd1, [_Z15update_b2_batchPdPKddi_param_0];
	ld.param.u64 	%rd2, [_Z15update_b2_batchPdPKddi_param_1];
	ld.param.f64 	%fd3, [_Z15update_b2_batchPdPKddi_param_2];
	ld.param.u32 	%r3, [_Z15update_b2_batchPdPKddi_param_3];
	mov.u32 	%r1, %ctaid.y;
	mov.u32 	%r4, %tid.x;
	setp.ge.s32 	%p1, %r1, %r3;
	setp.gt.u32 	%p2, %r4, 9;
	mov.f64 	%fd30, 0d0000000000000000;
	or.pred  	%p3, %p1, %p2;
	@%p3 bra 	$L__BB7_2;
	cvta.to.global.u64 	%rd3, %rd2;
	mad.lo.s32 	%r5, %r1, 10, %r4;
	mul.wide.u32 	%rd4, %r5, 8;
	add.s64 	%rd5, %rd3, %rd4;
	ld.global.f64 	%fd30, [%rd5];
$L__BB7_2:
	shl.b32 	%r6, %r4, 3;
	mov.u32 	%r7, _ZZ15update_b2_batchPdPKddiE1s;
	add.s32 	%r8, %r7, %r6;
	st.shared.f64 	[%r8], %fd30;
	bar.sync 	0;
	setp.ne.s32 	%p4, %r4, 0;
	@%p4 bra 	$L__BB7_4;
	ld.shared.f64 	%fd5, [_ZZ15update_b2_batchPdPKddiE1s];
	add.f64 	%fd6, %fd5, 0d0000000000000000;
	ld.shared.f64 	%fd7, [_ZZ15update_b2_batchPdPKddiE1s+8];
	add.f64 	%fd8, %fd6, %fd7;
	ld.shared.f64 	%fd9, [_ZZ15update_b2_batchPdPKddiE1s+16];
	add.f64 	%fd10, %fd8, %fd9;
	ld.shared.f64 	%fd11, [_ZZ15update_b2_batchPdPKddiE1s+24];
	add.f64 	%fd12, %fd10, %fd11;
	ld.shared.f64 	%fd13, [_ZZ15update_b2_batchPdPKddiE1s+32];
	add.f64 	%fd14, %fd12, %fd13;
	ld.shared.f64 	%fd15, [_ZZ15update_b2_batchPdPKddiE1s+40];
	add.f64 	%fd16, %fd14, %fd15;
	ld.shared.f64 	%fd17, [_ZZ15update_b2_batchPdPKddiE1s+48];
	add.f64 	%fd18, %fd16, %fd17;
	ld.shared.f64 	%fd19, [_ZZ15update_b2_batchPdPKddiE1s+56];
	add.f64 	%fd20, %fd18, %fd19;
	ld.shared.f64 	%fd21, [_ZZ15update_b2_batchPdPKddiE1s+64];
	add.f64 	%fd22, %fd20, %fd21;
	ld.shared.f64 	%fd23, [_ZZ15update_b2_batchPdPKddiE1s+72];
	add.f64 	%fd24, %fd22, %fd23;
	cvt.rn.f64.s32 	%fd25, %r3;
	div.rn.f64 	%fd26, %fd24, %fd25;
	mul.f64 	%fd27, %fd3, %fd26;
	mov.u32 	%r9, %ctaid.x;
	mul.lo.s32 	%r10, %r9, 10;
	cvta.to.global.u64 	%rd6, %rd1;
	mul.wide.u32 	%rd7, %r10, 8;
	add.s64 	%rd8, %rd6, %rd7;
	ld.global.f64 	%fd28, [%rd8];
	sub.f64 	%fd29, %fd28, %fd27;
	st.global.f64 	[%rd8], %fd29;
$L__BB7_4:
	ret;

}


// ===== COMPILED SASS (sm_100) =====

	.target	sm_100

	.elftype	@"ET_EXEC"


//--------------------- .note.nv.tkinfo           --------------------------
	.section	.note.nv.tkinfo,"",@"SHT_NOTE"
	.sectionflags	@"SHF_NOTE_NV_TKINFO"
	.tkinfo
        /*0018*/ 	.word	0x00000002
        /*0030*/ 	.string	""
        /*0030*/ 	.string	"ptxas"
        /*0030*/ 	.string	"Cuda compilation tools, release 13.0, V13.0.88"
        /*0030*/ 	.string	"Build cuda_13.0.r13.0/compiler.36424714_0"
        /*0030*/ 	.string	"-arch sm_100 -m 64 "



//--------------------- .note.nv.cuinfo           --------------------------
	.section	.note.nv.cuinfo,"",@"SHT_NOTE"
	.sectionflags	@"SHF_NOTE_NV_CUINFO"
        /*0018*/ 	.short	0x0002
        /*001a*/ 	.short	0x0064
        /*001c*/ 	.short	0x0082
	.zero		2


//--------------------- .nv.info                  --------------------------
	.section	.nv.info,"",@"SHT_CUDA_INFO"
	.align	4


	//----- nvinfo : EIATTR_REGCOUNT
	.align		4
        /*0000*/ 	.byte	0x04, 0x2f
        /*0002*/ 	.short	(.L_1 - .L_0)
	.align		4
.L_0:
        /*0004*/ 	.word	index@(_Z20compute_hidden_batchPKdS0_S0_Pdi)
        /*0008*/ 	.word	0x0000001c


	//----- nvinfo : EIATTR_FRAME_SIZE
	.align		4
.L_1:
        /*000c*/ 	.byte	0x04, 0x11
        /*000e*/ 	.short	(.L_3 - .L_2)
	.align		4
.L_2:
        /*0010*/ 	.word	index@(_Z20compute_hidden_batchPKdS0_S0_Pdi)
        /*0014*/ 	.word	0x00000000


	//----- nvinfo : EIATTR_REGCOUNT
	.align		4
.L_3:
        /*0018*/ 	.byte	0x04, 0x2f
        /*001a*/ 	.short	(.L_5 - .L_4)
	.align		4
.L_4:
        /*001c*/ 	.word	index@(_Z20compute_output_batchPKdS0_S0_Pdi)
        /*0020*/ 	.word	0x0000002d


	//----- nvinfo : EIATTR_FRAME_SIZE
	.align		4
.L_5:
        /*0024*/ 	.byte	0x04, 0x11
        /*0026*/ 	.short	(.L_7 - .L_6)
	.align		4
.L_6:
        /*0028*/ 	.word	index@($__internal_4_$__cuda_sm20_div_rn_f64_full)
        /*002c*/ 	.word	0x00000000


	//----- nvinfo : EIATTR_FRAME_SIZE
	.align		4
.L_7:
        /*0030*/ 	.byte	0x04, 0x11
        /*0032*/ 	.short	(.L_9 - .L_8)
	.align		4
.L_8:
        /*0034*/ 	.word	index@(_Z20compute_output_batchPKdS0_S0_Pdi)
        /*0038*/ 	.word	0x00000000


	//----- nvinfo : EIATTR_REGCOUNT
	.align		4
.L_9:
        /*003c*/ 	.byte	0x04, 0x2f
        /*003e*/ 	.short	(.L_11 - .L_10)
	.align		4
.L_10:
        /*0040*/ 	.word	index@(_Z22compute_d_output_batchPKdS0_Pdi)
        /*0044*/ 	.word	0x0000000e


	//----- nvinfo : EIATTR_FRAME_SIZE
	.align		4
.L_11:
        /*0048*/ 	.byte	0x04, 0x11
        /*004a*/ 	.short	(.L_13 - .L_12)
	.align		4
.L_12:
        /*004c*/ 	.word	index@(_Z22compute_d_output_batchPKdS0_Pdi)
        /*0050*/ 	.word	0x00000000


	//----- nvinfo : EIATTR_REGCOUNT
	.align		4
.L_13:
        /*0054*/ 	.byte	0x04, 0x2f
        /*0056*/ 	.short	(.L_15 - .L_14)
	.align		4
.L_14:
        /*0058*/ 	.word	index@(_Z22compute_d_hidden_batchPKdS0_S0_Pdi)
        /*005c*/ 	.word	0x00000020


	//----- nvinfo : EIATTR_FRAME_SIZE
	.align		4
.L_15:
        /*0060*/ 	.byte	0x04, 0x11
        /*0062*/ 	.short	(.L_17 - .L_16)
	.align		4
.L_16:
        /*0064*/ 	.word	index@(_Z22compute_d_hidden_batchPKdS0_S0_Pdi)
        /*0068*/ 	.word	0x00000000


	//----- nvinfo : EIATTR_REGCOUNT
	.align		4
.L_17:
        /*006c*/ 	.byte	0x04, 0x2f
        /*006e*/ 	.short	(.L_19 - .L_18)
	.align		4
.L_18:
        /*0070*/ 	.word	index@(_Z15update_W2_batchPdPKdS1_di)
        /*0074*/ 	.word	0x0000001e


	//----- nvinfo : EIATTR_FRAME_SIZE
	.align		4
.L_19:
        /*0078*/ 	.byte	0x04, 0x11
        /*007a*/ 	.short	(.L_21 - .L_20)
	.align		4
.L_20:
        /*007c*/ 	.word	index@($__internal_3_$__cuda_sm20_div_rn_f64_full)
        /*0080*/ 	.word	0x00000000


	//----- nvinfo : EIATTR_FRAME_SIZE
	.align		4
.L_21:
        /*0084*/ 	.byte	0x04, 0x11
        /*0086*/ 	.short	(.L_23 - .L_22)
	.align		4
.L_22:
        /*0088*/ 	.word	index@(_Z15update_W2_batchPdPKdS1_di)
        /*008c*/ 	.word	0x00000000


	//----- nvinfo : EIATTR_REGCOUNT
	.align		4
.L_23:
        /*0090*/ 	.byte	0x04, 0x2f
        /*0092*/ 	.short	(.L_25 - .L_24)
	.align		4
.L_24:
        /*0094*/ 	.word	index@(_Z15update_W1_batchPdPKdS1_di)
        /*0098*/ 	.word	0x00000020


	//----- nvinfo : EIATTR_FRAME_SIZE
	.align		4
.L_25:
        /*009c*/ 	.byte	0x04, 0x11
        /*009e*/ 	.short	(.L_27 - .L_26)
	.align		4
.L_26:
        /*00a0*/ 	.word	index@($__internal_2_$__cuda_sm20_div_rn_f64_full)
        /*00a4*/ 	.word	0x00000000


	//----- nvinfo : EIATTR_FRAME_SIZE
	.align		4
.L_27:
        /*00a8*/ 	.byte	0x04, 0x11
        /*00aa*/ 	.short	(.L_29 - .L_28)
	.align		4
.L_28:
        /*00ac*/ 	.word	index@(_Z15update_W1_batchPdPKdS1_di)
        /*00b0*/ 	.word	0x00000000


	//----- nvinfo : EIATTR_REGCOUNT
	.align		4
.L_29:
        /*00b4*/ 	.byte	0x04, 0x2f
        /*00b6*/ 	.short	(.L_31 - .L_30)
	.align		4
.L_30:
        /*00b8*/ 	.word	index@(_Z15update_b1_batchPdPKddi)
        /*00bc*/ 	.word	0x00000018


	//----- nvinfo : EIATTR_FRAME_SIZE
	.align		4
.L_31:
        /*00c0*/ 	.byte	0x04, 0x11
        /*00c2*/ 	.short	(.L_33 - .L_32)
	.align		4
.L_32:
        /*00c4*/ 	.word	index@($__internal_1_$__cuda_sm20_div_rn_f64_full)
        /*00c8*/ 	.word	0x00000000


	//----- nvinfo : EIATTR_FRAME_SIZE
	.align		4
.L_33:
        /*00cc*/ 	.byte	0x04, 0x11
        /*00ce*/ 	.short	(.L_35 - .L_34)
	.align		4
.L_34:
        /*00d0*/ 	.word	index@(_Z15update_b1_batchPdPKddi)
        /*00d4*/ 	.word	0x00000000


	//----- nvinfo : EIATTR_REGCOUNT
	.align		4
.L_35:
        /*00d8*/ 	.byte	0x04, 0x2f
        /*00da*/ 	.short	(.L_37 - .L_36)
	.align		4
.L_36:
        /*00dc*/ 	.word	index@(_Z15update_b2_batchPdPKddi)
        /*00e0*/ 	.word	0x00000018


	//----- nvinfo : EIATTR_FRAME_SIZE
	.align		4
.L_37:
        /*00e4*/ 	.byte	0x04, 0x11
        /*00e6*/ 	.short	(.L_39 - .L_38)
	.align		4
.L_38:
        /*00e8*/ 	.word	index@($__internal_0_$__cuda_sm20_div_rn_f64_full)
        /*00ec*/ 	.word	0x00000000


	//----- nvinfo : EIATTR_FRAME_SIZE
	.align		4
.L_39:
        /*00f0*/ 	.byte	0x04, 0x11
        /*00f2*/ 	.short	(.L_41 - .L_40)
	.align		4
.L_40:
        /*00f4*/ 	.word	index@(_Z15update_b2_batchPdPKddi)
        /*00f8*/ 	.word	0x00000000


	//----- nvinfo : EIATTR_MIN_STACK_SIZE
	.align		4
.L_41:
        /*00fc*/ 	.byte	0x04, 0x12
        /*00fe*/ 	.short	(.L_43 - .L_42)
	.align		4
.L_42:
        /*0100*/ 	.word	index@(_Z15update_b2_batchPdPKddi)
        /*0104*/ 	.word	0x00000000


	//----- nvinfo : EIATTR_MIN_STACK_SIZE
	.align		4
.L_43:
        /*0108*/ 	.byte	0x04, 0x12
        /*010a*/ 	.short	(.L_45 - .L_44)
	.align		4
.L_44:
        /*010c*/ 	.word	index@(_Z15update_b1_batchPdPKddi)
        /*0110*/ 	.word	0x00000000


	//----- nvinfo : EIATTR_MIN_STACK_SIZE
	.align		4
.L_45:
        /*0114*/ 	.byte	0x04, 0x12
        /*0116*/ 	.short	(.L_47 - .L_46)
	.align		4
.L_46:
        /*0118*/ 	.word	index@(_Z15update_W1_batchPdPKdS1_di)
        /*011c*/ 	.word	0x00000000


	//----- nvinfo : EIATTR_MIN_STACK_SIZE
	.align		4
.L_47:
        /*0120*/ 	.byte	0x04, 0x12
        /*0122*/ 	.short	(.L_49 - .L_48)
	.align		4
.L_48:
        /*0124*/ 	.word	index@(_Z15update_W2_batchPdPKdS1_di)
        /*0128*/ 	.word	0x00000000


	//----- nvinfo : EIATTR_MIN_STACK_SIZE
	.align		4
.L_49:
        /*012c*/ 	.byte	0x04, 0x12
        /*012e*/ 	.short	(.L_51 - .L_50)
	.align		4
.L_50:
        /*0130*/ 	.word	index@(_Z22compute_d_hidden_batchPKdS0_S0_Pdi)
        /*0134*/ 	.word	0x00000000


	//----- nvinfo : EIATTR_MIN_STACK_SIZE
	.align		4
.L_51:
        /*0138*/ 	.byte	0x04, 0x12
        /*013a*/ 	.short	(.L_53 - .L_52)
	.align		4
.L_52:
        /*013c*/ 	.word	index@(_Z22compute_d_output_batchPKdS0_Pdi)
        /*0140*/ 	.word	0x00000000


	//----- nvinfo : EIATTR_MIN_STACK_SIZE
	.align		4
.L_53:
        /*0144*/ 	.byte	0x04, 0x12
        /*0146*/ 	.short	(.L_55 - .L_54)
	.align		4
.L_54:
        /*0148*/ 	.word	index@(_Z20compute_output_batchPKdS0_S0_Pdi)
        /*014c*/ 	.word	0x00000000


	//----- nvinfo : EIATTR_MIN_STACK_SIZE
	.align		4
.L_55:
        /*0150*/ 	.byte	0x04, 0x12
        /*0152*/ 	.short	(.L_57 - .L_56)
	.align		4
.L_56:
        /*0154*/ 	.word	index@(_Z20compute_hidden_batchPKdS0_S0_Pdi)
        /*0158*/ 	.word	0x00000000
.L_57:


//--------------------- .nv.compat                --------------------------
	.section	.nv.compat,"",@"SHT_CUDA_COMPAT_INFO"
	.align	4
        /*0000*/ 	.byte	0x02, 0x09, 0x00, 0x00, 0x02, 0x02, 0x01, 0x00, 0x02, 0x05, 0x05, 0x00, 0x03, 0x07, 0x01, 0x01
        /*0010*/ 	.byte	0x02, 0x03, 0x00, 0x00, 0x02, 0x06, 0x01, 0x00, 0x04, 0x0b, 0x08, 0x00, 0x01, 0x00, 0x00, 0x00
        /*0020*/ 	.byte	0x00, 0x00, 0x00, 0x00


//--------------------- .nv.info._Z15update_b2_batchPdPKddi --------------------------
	.section	.nv.info._Z15update_b2_batchPdPKddi,"",@"SHT_CUDA_INFO"
	.sectionflags	@""
	.align	4


	//----- nvinfo : EIATTR_CUDA_API_VERSION
	.align		4
        /*0000*/ 	.byte	0x04, 0x37
        /*0002*/ 	.short	(.L_59 - .L_58)
.L_58:
        /*0004*/ 	.word	0x00000082


	//----- nvinfo : EIATTR_KPARAM_INFO
	.align		4
.L_59:
        /*0008*/ 	.byte	0x04, 0x17
        /*000a*/ 	.short	(.L_61 - .L_60)
.L_60:
        /*000c*/ 	.word	0x00000000
        /*0010*/ 	.short	0x0003
        /*0012*/ 	.short	0x0018
        /*0014*/ 	.byte	0x00, 0xf0, 0x11, 0x00


	//----- nvinfo : EIATTR_KPARAM_INFO
	.align		4
.L_61:
        /*0018*/ 	.byte	0x04, 0x17
        /*001a*/ 	.short	(.L_63 - .L_62)
.L_62:
        /*001c*/ 	.word	0x00000000
        /*0020*/ 	.short	0x0002
        /*0022*/ 	.short	0x0010
        /*0024*/ 	.byte	0x00, 0xf0, 0x21, 0x00


	//----- nvinfo : EIATTR_KPARAM_INFO
	.align		4
.L_63:
        /*0028*/ 	.byte	0x04, 0x17
        /*002a*/ 	.short	(.L_65 - .L_64)
.L_64:
        /*002c*/ 	.word	0x00000000
        /*0030*/ 	.short	0x0001
        /*0032*/ 	.short	0x0008
        /*0034*/ 	.byte	0x00, 0xf5, 0x21, 0x00


	//----- nvinfo : EIATTR_KPARAM_INFO
	.align		4
.L_65:
        /*0038*/ 	.byte	0x04, 0x17
        /*003a*/ 	.short	(.L_67 - .L_66)
.L_66:
        /*003c*/ 	.word	0x00000000
        /*0040*/ 	.short	0x0000
        /*0042*/ 	.short	0x0000
        /*0044*/ 	.byte	0x00, 0xf5, 0x21, 0x00


	//----- nvinfo : EIATTR_SPARSE_MMA_MASK
	.align		4
.L_67:
        /*0048*/ 	.byte	0x03, 0x50
        /*004a*/ 	.short	0x0000


	//----- nvinfo : EIATTR_MAXREG_COUNT
	.align		4
        /*004c*/ 	.byte	0x03, 0x1b
        /*004e*/ 	.short	0x00ff


	//----- nvinfo : EIATTR_NUM_BARRIERS
	.align		4
        /*0050*/ 	.byte	0x02, 0x4c
        /*0052*/ 	.byte	0x01
	.zero		1


	//----- nvinfo : EIATTR_MERCURY_ISA_VERSION
	.align		4
        /*0054*/ 	.byte	0x03, 0x5f
        /*0056*/ 	.short	0x0101


	//----- nvinfo : EIATTR_VRC_CTA_INIT_COUNT
	.align		4
        /*0058*/ 	.byte	0x02, 0x4a
	.zero		1
	.zero		1


	//----- nvinfo : EIATTR_EXIT_INSTR_OFFSETS
	.align		4
        /*005c*/ 	.byte	0x04, 0x1c
        /*005e*/ 	.short	(.L_69 - .L_68)


	//   ....[0]....
.L_68:
        /*0060*/ 	.word	0x00000130


	//   ....[1]....
        /*0064*/ 	.word	0x000003e0


	//----- nvinfo : EIATTR_CRS_STACK_SIZE
	.align		4
.L_69:
        /*0068*/ 	.byte	0x04, 0x1e
        /*006a*/ 	.short	(.L_71 - .L_70)
.L_70:
        /*006c*/ 	.word	0x00000000


	//----- nvinfo : EIATTR_CBANK_PARAM_SIZE
	.align		4
.L_71:
        /*0070*/ 	.byte	0x03, 0x19
        /*0072*/ 	.short	0x001c


	//----- nvinfo : EIATTR_PARAM_CBANK
	.align		4
        /*0074*/ 	.byte	0x04, 0x0a
        /*0076*/ 	.short	(.L_73 - .L_72)
	.align		4
.L_72:
        /*0078*/ 	.word	index@(.nv.constant0._Z15update_b2_batchPdPKddi)
        /*007c*/ 	.short	0x0380
        /*007e*/ 	.short	0x001c


	//----- nvinfo : EIATTR_SW_WAR
	.align		4
.L_73:
        /*0080*/ 	.byte	0x04, 0x36
        /*0082*/ 	.short	(.L_75 - .L_74)
.L_74:
        /*0084*/ 	.word	0x00000008
.L_75:


//--------------------- .nv.info._Z15update_b1_batchPdPKddi --------------------------
	.section	.nv.info._Z15update_b1_batchPdPKddi,"",@"SHT_CUDA_INFO"
	.sectionflags	@""
	.align	4


	//----- nvinfo : EIATTR_CUDA_API_VERSION
	.align		4
        /*0000*/ 	.byte	0x04, 0x37
        /*0002*/ 	.short	(.L_77 - .L_76)
.L_76:
        /*0004*/ 	.word	0x00000082


	//----- nvinfo : EIATTR_KPARAM_INFO
	.align		4
.L_77:
        /*0008*/ 	.byte	0x04, 0x17
        /*000a*/ 	.short	(.L_79 - .L_78)
.L_78:
        /*000c*/ 	.word	0x00000000
        /*0010*/ 	.short	0x0003
        /*0012*/ 	.short	0x0018
        /*0014*/ 	.byte	0x00, 0xf0, 0x11, 0x00


	//----- nvinfo : EIATTR_KPARAM_INFO
	.align		4
.L_79:
        /*0018*/ 	.byte	0x04, 0x17
        /*001a*/ 	.short	(.L_81 - .L_80)
.L_80:
        /*001c*/ 	.word	0x00000000
        /*0020*/ 	.short	0x0002
        /*0022*/ 	.short	0x0010
        /*0024*/ 	.byte	0x00, 0xf0, 0x21, 0x00


	//----- nvinfo : EIATTR_KPARAM_INFO
	.align		4
.L_81:
        /*0028*/ 	.byte	0x04, 0x17
        /*002a*/ 	.short	(.L_83 - .L_82)
.L_82:
        /*002c*/ 	.word	0x00000000
        /*0030*/ 	.short	0x0001
        /*0032*/ 	.short	0x0008
        /*0034*/ 	.byte	0x00, 0xf5, 0x21, 0x00


	//----- nvinfo : EIATTR_KPARAM_INFO
	.align		4
.L_83:
        /*0038*/ 	.byte	0x04, 0x17
        /*003a*/ 	.short	(.L_85 - .L_84)
.L_84:
        /*003c*/ 	.word	0x00000000
        /*0040*/ 	.short	0x0000
        /*0042*/ 	.short	0x0000
        /*0044*/ 	.byte	0x00, 0xf5, 0x21, 0x00


	//----- nvinfo : EIATTR_SPARSE_MMA_MASK
	.align		4
.L_85:
        /*0048*/ 	.byte	0x03, 0x50
        /*004a*/ 	.short	0x0000


	//----- nvinfo : EIATTR_MAXREG_COUNT
	.align		4
        /*004c*/ 	.byte	0x03, 0x1b
        /*004e*/ 	.short	0x00ff


	//----- nvinfo : EIATTR_NUM_BARRIERS
	.align		4
        /*0050*/ 	.byte	0x02, 0x4c
        /*0052*/ 	.byte	0x01
	.zero		1


	//----- nvinfo : EIATTR_MERCURY_ISA_VERSION
	.align		4
        /*0054*/ 	.byte	0x03, 0x5f
        /*0056*/ 	.short	0x0101


	//----- nvinfo : EIATTR_VRC_CTA_INIT_COUNT
	.align		4
        /*0058*/ 	.byte	0x02, 0x4a
	.zero		1
	.zero		1


	//----- nvinfo : EIATTR_EXIT_INSTR_OFFSETS
	.align		4
        /*005c*/ 	.byte	0x04, 0x1c
        /*005e*/ 	.short	(.L_87 - .L_86)


	//   ....[0]....
.L_86:
        /*0060*/ 	.word	0x00000130


	//   ....[1]....
        /*0064*/ 	.word	0x00000640


	//----- nvinfo : EIATTR_CRS_STACK_SIZE
	.align		4
.L_87:
        /*0068*/ 	.byte	0x04, 0x1e
        /*006a*/ 	.short	(.L_89 - .L_88)
.L_88:
        /*006c*/ 	.word	0x00000000


	//----- nvinfo : EIATTR_CBANK_PARAM_SIZE
	.align		4
.L_89:
        /*0070*/ 	.byte	0x03, 0x19
        /*0072*/ 	.short	0x001c


	//----- nvinfo : EIATTR_PARAM_CBANK
	.align		4
        /*0074*/ 	.byte	0x04, 0x0a
        /*0076*/ 	.short	(.L_91 - .L_90)
	.align		4
.L_90:
        /*0078*/ 	.word	index@(.nv.constant0._Z15update_b1_batchPdPKddi)
        /*007c*/ 	.short	0x0380
        /*007e*/ 	.short	0x001c


	//----- nvinfo : EIATTR_SW_WAR
	.align		4
.L_91:
        /*0080*/ 	.byte	0x04, 0x36
        /*0082*/ 	.short	(.L_93 - .L_92)
.L_92:
        /*0084*/ 	.word	0x00000008
.L_93:


//--------------------- .nv.info._Z15update_W1_batchPdPKdS1_di --------------------------
	.section	.nv.info._Z15update_W1_batchPdPKdS1_di,"",@"SHT_CUDA_INFO"
	.sectionflags	@""
	.align	4


	//----- nvinfo : EIATTR_CUDA_API_VERSION
	.align		4
        /*0000*/ 	.byte	0x04, 0x37
        /*0002*/ 	.short	(.L_95 - .L_94)
.L_94:
        /*0004*/ 	.word	0x00000082


	//----- nvinfo : EIATTR_KPARAM_INFO
	.align		4
.L_95:
        /*0008*/ 	.byte	0x04, 0x17
        /*000a*/ 	.short	(.L_97 - .L_96)
.L_96:
        /*000c*/ 	.word	0x00000000
        /*0010*/ 	.short	0x0004
        /*0012*/ 	.short	0x0020
        /*0014*/ 	.byte	0x00, 0xf0, 0x11, 0x00


	//----- nvinfo : EIATTR_KPARAM_INFO
	.align		4
.L_97:
        /*0018*/ 	.byte	0x04, 0x17
        /*001a*/ 	.short	(.L_99 - .L_98)
.L_98:
        /*001c*/ 	.word	0x00000000
        /*0020*/ 	.short	0x0003
        /*0022*/ 	.short	0x0018
        /*0024*/ 	.byte	0x00, 0xf0, 0x21, 0x00


	//----- nvinfo : EIATTR_KPARAM_INFO
	.align		4
.L_99:
        /*0028*/ 	.byte	0x04, 0x17
        /*002a*/ 	.short	(.L_101 - .L_100)
.L_100:
        /*002c*/ 	.word	0x00000000
        /*0030*/ 	.short	0x0002
        /*0032*/ 	.short	0x0010
        /*0034*/ 	.byte	0x00, 0xf5, 0x21, 0x00


	//----- nvinfo : EIATTR_KPARAM_INFO
	.align		4
.L_101:
        /*0038*/ 	.byte	0x04, 0x17
        /*003a*/ 	.short	(.L_103 - .L_102)
.L_102:
        /*003c*/ 	.word	0x00000000
        /*0040*/ 	.short	0x0001
        /*0042*/ 	.short	0x0008
        /*0044*/ 	.byte	0x00, 0xf5, 0x21, 0x00


	//----- nvinfo : EIATTR_KPARAM_INFO
	.align		4
.L_103:
        /*0048*/ 	.byte	0x04, 0x17
        /*004a*/ 	.short	(.L_105 - .L_104)
.L_104:
        /*004c*/ 	.word	0x00000000
        /*0050*/ 	.short	0x0000
        /*0052*/ 	.short	0x0000
        /*0054*/ 	.byte	0x00, 0xf5, 0x21, 0x00


	//----- nvinfo : EIATTR_SPARSE_MMA_MASK
	.align		4
.L_105:
        /*0058*/ 	.byte	0x03, 0x50
        /*005a*/ 	.short	0x0000


	//----- nvinfo : EIATTR_MAXREG_COUNT
	.align		4
        /*005c*/ 	.byte	0x03, 0x1b
        /*005e*/ 	.short	0x00ff


	//----- nvinfo : EIATTR_MERCURY_ISA_VERSION
	.align		4
        /*0060*/ 	.byte	0x03, 0x5f
        /*0062*/ 	.short	0x0101


	//----- nvinfo : EIATTR_VRC_CTA_INIT_COUNT
	.align		4
        /*0064*/ 	.byte	0x02, 0x4a
	.zero		1
	.zero		1


	//----- nvinfo : EIATTR_EXIT_INSTR_OFFSETS
	.align		4
        /*0068*/ 	.byte	0x04, 0x1c
        /*006a*/ 	.short	(.L_107 - .L_106)


	//   ....[0]....
.L_106:
        /*006c*/ 	.word	0x00000060


	//   ....[1]....
        /*0070*/ 	.word	0x000009d0


	//----- nvinfo : EIATTR_CRS_STACK_SIZE
	.align		4
.L_107:
        /*0074*/ 	.byte	0x04, 0x1e
        /*0076*/ 	.short	(.L_109 - .L_108)
.L_108:
        /*0078*/ 	.word	0x00000000


	//----- nvinfo : EIATTR_CBANK_PARAM_SIZE
	.align		4
.L_109:
        /*007c*/ 	.byte	0x03, 0x19
        /*007e*/ 	.short	0x0024


	//----- nvinfo : EIATTR_PARAM_CBANK
	.align		4
        /*0080*/ 	.byte	0x04, 0x0a
        /*0082*/ 	.short	(.L_111 - .L_110)
	.align		4
.L_110:
        /*0084*/ 	.word	index@(.nv.constant0._Z15update_W1_batchPdPKdS1_di)
        /*0088*/ 	.short	0x0380
        /*008a*/ 	.short	0x0024


	//----- nvinfo : EIATTR_SW_WAR
	.align		4
.L_111:
        /*008c*/ 	.byte	0x04, 0x36
        /*008e*/ 	.short	(.L_113 - .L_112)
.L_112:
        /*0090*/ 	.word	0x00000008
.L_113:


//--------------------- .nv.info._Z15update_W2_batchPdPKdS1_di --------------------------
	.section	.nv.info._Z15update_W2_batchPdPKdS1_di,"",@"SHT_CUDA_INFO"
	.sectionflags	@""
	.align	4


	//----- nvinfo : EIATTR_CUDA_API_VERSION
	.align		4
        /*0000*/ 	.byte	0x04, 0x37
        /*0002*/ 	.short	(.L_115 - .L_114)
.L_114:
        /*0004*/ 	.word	0x00000082


	//----- nvinfo : EIATTR_KPARAM_INFO
	.align		4
.L_115:
        /*0008*/ 	.byte	0x04, 0x17
        /*000a*/ 	.short	(.L_117 - .L_116)
.L_116:
        /*000c*/ 	.word	0x00000000
        /*0010*/ 	.short	0x0004
        /*0012*/ 	.short	0x0020
        /*0014*/ 	.byte	0x00, 0xf0, 0x11, 0x00


	//----- nvinfo : EIATTR_KPARAM_INFO
	.align		4
.L_117:
        /*0018*/ 	.byte	0x04, 0x17
        /*001a*/ 	.short	(.L_119 - .L_118)
.L_118:
        /*001c*/ 	.word	0x00000000
        /*0020*/ 	.short	0x0003
        /*0022*/ 	.short	0x0018
        /*0024*/ 	.byte	0x00, 0xf0, 0x21, 0x00


	//----- nvinfo : EIATTR_KPARAM_INFO
	.align		4
.L_119:
        /*0028*/ 	.byte	0x04, 0x17
        /*002a*/ 	.short	(.L_121 - .L_120)
.L_120:
        /*002c*/ 	.word	0x00000000
        /*0030*/ 	.short	0x0002
        /*0032*/ 	.short	0x0010
        /*0034*/ 	.byte	0x00, 0xf5, 0x21, 0x00


	//----- nvinfo : EIATTR_KPARAM_INFO
	.align		4
.L_121:
        /*0038*/ 	.byte	0x04, 0x17
        /*003a*/ 	.short	(.L_123 - .L_122)
.L_122:
        /*003c*/ 	.word	0x00000000
        /*0040*/ 	.short	0x0001
        /*0042*/ 	.short	0x0008
        /*0044*/ 	.byte	0x00, 0xf5, 0x21, 0x00


	//----- nvinfo : EIATTR_KPARAM_INFO
	.align		4
.L_123:
        /*0048*/ 	.byte	0x04, 0x17
        /*004a*/ 	.short	(.L_125 - .L_124)
.L_124:
        /*004c*/ 	.word	0x00000000
        /*0050*/ 	.short	0x0000
        /*0052*/ 	.short	0x0000
        /*0054*/ 	.byte	0x00, 0xf5, 0x21, 0x00


	//----- nvinfo : EIATTR_SPARSE_MMA_MASK
	.align		4
.L_125:
        /*0058*/ 	.byte	0x03, 0x50
        /*005a*/ 	.short	0x0000


	//----- nvinfo : EIATTR_MAXREG_COUNT
	.align		4
        /*005c*/ 	.byte	0x03, 0x1b
        /*005e*/ 	.short	0x00ff


	//----- nvinfo : EIATTR_MERCURY_ISA_VERSION
	.align		4
        /*0060*/ 	.byte	0x03, 0x5f
        /*0062*/ 	.short	0x0101


	//----- nvinfo : EIATTR_VRC_CTA_INIT_COUNT
	.align		4
        /*0064*/ 	.byte	0x02, 0x4a
	.zero		1
	.zero		1


	//----- nvinfo : EIATTR_EXIT_INSTR_OFFSETS
	.align		4
        /*0068*/ 	.byte	0x04, 0x1c
        /*006a*/ 	.short	(.L_127 - .L_126)


	//   ....[0]....
.L_126:
        /*006c*/ 	.word	0x00000050


	//   ....[1]....
        /*0070*/ 	.word	0x000009f0


	//----- nvinfo : EIATTR_CRS_STACK_SIZE
	.align		4
.L_127:
        /*0074*/ 	.byte	0x04, 0x1e
        /*0076*/ 	.short	(.L_129 - .L_128)
.L_128:
        /*0078*/ 	.word	0x00000000


	//----- nvinfo : EIATTR_CBANK_PARAM_SIZE
	.align		4
.L_129:
        /*007c*/ 	.byte	0x03, 0x19
        /*007e*/ 	.short	0x0024


	//----- nvinfo : EIATTR_PARAM_CBANK
	.align		4
        /*0080*/ 	.byte	0x04, 0x0a
        /*0082*/ 	.short	(.L_131 - .L_130)
	.align		4
.L_130:
        /*0084*/ 	.word	index@(.nv.constant0._Z15update_W2_batchPdPKdS1_di)
        /*0088*/ 	.short	0x0380
        /*008a*/ 	.short	0x0024


	//----- nvinfo : EIATTR_SW_WAR
	.align		4
.L_131:
        /*008c*/ 	.byte	0x04, 0x36
        /*008e*/ 	.short	(.L_133 - .L_132)
.L_132:
        /*0090*/ 	.word	0x00000008
.L_133:


//--------------------- .nv.info._Z22compute_d_hidden_batchPKdS0_S0_Pdi --------------------------
	.section	.nv.info._Z22compute_d_hidden_batchPKdS0_S0_Pdi,"",@"SHT_CUDA_INFO"
	.sectionflags	@""
	.align	4


	//----- nvinfo : EIATTR_CUDA_API_VERSION
	.align		4
        /*0000*/ 	.byte	0x04, 0x37
        /*0002*/ 	.short	(.L_135 - .L_134)
.L_134:
        /*0004*/ 	.word	0x00000082


	//----- nvinfo : EIATTR_KPARAM_INFO
	.align		4
.L_135:
        /*0008*/ 	.byte	0x04, 0x17
        /*000a*/ 	.short	(.L_137 - .L_136)
.L_136:
        /*000c*/ 	.word	0x00000000
        /*0010*/ 	.short	0x0004
        /*0012*/ 	.short	0x0020
        /*0014*/ 	.byte	0x00, 0xf0, 0x11, 0x00


	//----- nvinfo : EIATTR_KPARAM_INFO
	.align		4
.L_137:
        /*0018*/ 	.byte	0x04, 0x17
        /*001a*/ 	.short	(.L_139 - .L_138)
.L_138:
        /*001c*/ 	.word	0x00000000
        /*0020*/ 	.short	0x0003
        /*0022*/ 	.short	0x0018
        /*0024*/ 	.byte	0x00, 0xf5, 0x21, 0x00


	//----- nvinfo : EIATTR_KPARAM_INFO
	.align		4
.L_139:
        /*0028*/ 	.byte	0x04, 0x17
        /*002a*/ 	.short	(.L_141 - .L_140)
.L_140:
        /*002c*/ 	.word	0x00000000
        /*0030*/ 	.short	0x0002
        /*0032*/ 	.short	0x0010
        /*0034*/ 	.byte	0x00, 0xf5, 0x21, 0x00


	//----- nvinfo : EIATTR_KPARAM_INFO
	.align		4
.L_141:
        /*0038*/ 	.byte	0x04, 0x17
        /*003a*/ 	.short	(.L_143 - .L_142)
.L_142:
        /*003c*/ 	.word	0x00000000
        /*0040*/ 	.short	0x0001
        /*0042*/ 	.short	0x0008
        /*0044*/ 	.byte	0x00, 0xf5, 0x21, 0x00


	//----- nvinfo : EIATTR_KPARAM_INFO
	.align		4
.L_143:
        /*0048*/ 	.byte	0x04, 0x17
        /*004a*/ 	.short	(.L_145 - .L_144)
.L_144:
        /*004c*/ 	.word	0x00000000
        /*0050*/ 	.short	0x0000
        /*0052*/ 	.short	0x0000
        /*0054*/ 	.byte	0x00, 0xf5, 0x21, 0x00


	//----- nvinfo : EIATTR_SPARSE_MMA_MASK
	.align		4
.L_145:
        /*0058*/ 	.byte	0x03, 0x50
        /*005a*/ 	.short	0x0000


	//----- nvinfo : EIATTR_MAXREG_COUNT
	.align		4
        /*005c*/ 	.byte	0x03, 0x1b
        /*005e*/ 	.short	0x00ff


	//----- nvinfo : EIATTR_MERCURY_ISA_VERSION
	.align		4
        /*0060*/ 	.byte	0x03, 0x5f
        /*0062*/ 	.short	0x0101


	//----- nvinfo : EIATTR_VRC_CTA_INIT_COUNT
	.align		4
        /*0064*/ 	.byte	0x02, 0x4a
	.zero		1
	.zero		1


	//----- nvinfo : EIATTR_EXIT_INSTR_OFFSETS
	.align		4
        /*0068*/ 	.byte	0x04, 0x1c
        /*006a*/ 	.short	(.L_147 - .L_146)


	//   ....[0]....
.L_146:
        /*006c*/ 	.word	0x00000090


	//   ....[1]....
        /*0070*/ 	.word	0x00000390


	//----- nvinfo : EIATTR_CBANK_PARAM_SIZE
	.align		4
.L_147:
        /*0074*/ 	.byte	0x03, 0x19
        /*0076*/ 	.short	0x0024


	//----- nvinfo : EIATTR_PARAM_CBANK
	.align		4
        /*0078*/ 	.byte	0x04, 0x0a
        /*007a*/ 	.short	(.L_149 - .L_148)
	.align		4
.L_148:
        /*007c*/ 	.word	index@(.nv.constant0._Z22compute_d_hidden_batchPKdS0_S0_Pdi)
        /*0080*/ 	.short	0x0380
        /*0082*/ 	.short	0x0024


	//----- nvinfo : EIATTR_SW_WAR
	.align		4
.L_149:
        /*0084*/ 	.byte	0x04, 0x36
        /*0086*/ 	.short	(.L_151 - .L_150)
.L_150:
        /*0088*/ 	.word	0x00000008
.L_151:


//--------------------- .nv.info._Z22compute_d_output_batchPKdS0_Pdi --------------------------
	.section	.nv.info._Z22compute_d_output_batchPKdS0_Pdi,"",@"SHT_CUDA_INFO"
	.sectionflags	@""
	.align	4


	//----- nvinfo : EIATTR_CUDA_API_VERSION
	.align		4
        /*0000*/ 	.byte	0x04, 0x37
        /*0002*/ 	.short	(.L_153 - .L_152)
.L_152:
        /*0004*/ 	.word	0x00000082


	//----- nvinfo : EIATTR_KPARAM_INFO
	.align		4
.L_153:
        /*0008*/ 	.byte	0x04, 0x17
        /*000a*/ 	.short	(.L_155 - .L_154)
.L_154:
        /*000c*/ 	.word	0x00000000
        /*0010*/ 	.short	0x0003
        /*0012*/ 	.short	0x0018
        /*0014*/ 	.byte	0x00, 0xf0, 0x11, 0x00


	//----- nvinfo : EIATTR_KPARAM_INFO
	.align		4
.L_155:
        /*0018*/ 	.byte	0x04, 0x17
        /*001a*/ 	.short	(.L_157 - .L_156)
.L_156:
        /*001c*/ 	.word	0x00000000
        /*0020*/ 	.short	0x0002
        /*0022*/ 	.short	0x0010
        /*0024*/ 	.byte	0x00, 0xf5, 0x21, 0x00


	//----- nvinfo : EIATTR_KPARAM_INFO
	.align		4
.L_157:
        /*0028*/ 	.byte	0x04, 0x17
        /*002a*/ 	.short	(.L_159 - .L_158)
.L_158:
        /*002c*/ 	.word	0x00000000
        /*0030*/ 	.short	0x0001
        /*0032*/ 	.short	0x0008
        /*0034*/ 	.byte	0x00, 0xf5, 0x21, 0x00


	//----- nvinfo : EIATTR_KPARAM_INFO
	.align		4
.L_159:
        /*0038*/ 	.byte	0x04, 0x17
        /*003a*/ 	.short	(.L_161 - .L_160)
.L_160:
        /*003c*/ 	.word	0x00000000
        /*0040*/ 	.short	0x0000
        /*0042*/ 	.short	0x0000
        /*0044*/ 	.byte	0x00, 0xf5, 0x21, 0x00


	//----- nvinfo : EIATTR_SPARSE_MMA_MASK
	.align		4
.L_161:
        /*0048*/ 	.byte	0x03, 0x50
        /*004a*/ 	.short	0x0000


	//----- nvinfo : EIATTR_MAXREG_COUNT
	.align		4
        /*004c*/ 	.byte	0x03, 0x1b
        /*004e*/ 	.short	0x00ff


	//----- nvinfo : EIATTR_MERCURY_ISA_VERSION
	.align		4
        /*0050*/ 	.byte	0x03, 0x5f
        /*0052*/ 	.short	0x0101


	//----- nvinfo : EIATTR_VRC_CTA_INIT_COUNT
	.align		4
        /*0054*/ 	.byte	0x02, 0x4a
	.zero		1
	.zero		1


	//----- nvinfo : EIATTR_EXIT_INSTR_OFFSETS
	.align		4
        /*0058*/ 	.byte	0x04, 0x1c
        /*005a*/ 	.short	(.L_163 - .L_162)


	//   ....[0]....
.L_162:
        /*005c*/ 	.word	0x00000060


	//   ....[1]....
        /*0060*/ 	.word	0x00000130


	//----- nvinfo : EIATTR_CBANK_PARAM_SIZE
	.align		4
.L_163:
        /*0064*/ 	.byte	0x03, 0x19
        /*0066*/ 	.short	0x001c


	//----- nvinfo : EIATTR_PARAM_CBANK
	.align		4
        /*0068*/ 	.byte	0x04, 0x0a
        /*006a*/ 	.short	(.L_165 - .L_164)
	.align		4
.L_164:
        /*006c*/ 	.word	index@(.nv.constant0._Z22compute_d_output_batchPKdS0_Pdi)
        /*0070*/ 	.short	0x0380
        /*0072*/ 	.short	0x001c


	//----- nvinfo : EIATTR_SW_WAR
	.align		4
.L_165:
        /*0074*/ 	.byte	0x04, 0x36
        /*0076*/ 	.short	(.L_167 - .L_166)
.L_166:
        /*0078*/ 	.word	0x00000008
.L_167:


//--------------------- .nv.info._Z20compute_output_batchPKdS0_S0_Pdi --------------------------
	.section	.nv.info._Z20compute_output_batchPKdS0_S0_Pdi,"",@"SHT_CUDA_INFO"
	.sectionflags	@""
	.align	4


	//----- nvinfo : EIATTR_CUDA_API_VERSION
	.align		4
        /*0000*/ 	.byte	0x04, 0x37
        /*0002*/ 	.short	(.L_169 - .L_168)
.L_168:
        /*0004*/ 	.word	0x00000082


	//----- nvinfo : EIATTR_KPARAM_INFO
	.align		4
.L_169:
        /*0008*/ 	.byte	0x04, 0x17
        /*000a*/ 	.short	(.L_171 - .L_170)
.L_170:
        /*000c*/ 	.word	0x00000000
        /*0010*/ 	.short	0x0004
        /*0012*/ 	.short	0x0020
        /*0014*/ 	.byte	0x00, 0xf0, 0x11, 0x00


	//----- nvinfo : EIATTR_KPARAM_INFO
	.align		4
.L_171:
        /*0018*/ 	.byte	0x04, 0x17
        /*001a*/ 	.short	(.L_173 - .L_172)
.L_172:
        /*001c*/ 	.word	0x00000000
        /*0020*/ 	.short	0x0003
        /*0022*/ 	.short	0x0018
        /*0024*/ 	.byte	0x00, 0xf5, 0x21, 0x00


	//----- nvinfo : EIATTR_KPARAM_INFO
	.align		4
.L_173:
        /*0028*/ 	.byte	0x04, 0x17
        /*002a*/ 	.short	(.L_175 - .L_174)
.L_174:
        /*002c*/ 	.word	0x00000000
        /*0030*/ 	.short	0x0002
        /*0032*/ 	.short	0x0010
        /*0034*/ 	.byte	0x00, 0xf5, 0x21, 0x00


	//----- nvinfo : EIATTR_KPARAM_INFO
	.align		4
.L_175:
        /*0038*/ 	.byte	0x04, 0x17
        /*003a*/ 	.short	(.L_177 - .L_176)
.L_176:
        /*003c*/ 	.word	0x00000000
        /*0040*/ 	.short	0x0001
        /*0042*/ 	.short	0x0008
        /*0044*/ 	.byte	0x00, 0xf5, 0x21, 0x00


	//----- nvinfo : EIATTR_KPARAM_INFO
	.align		4
.L_177:
        /*0048*/ 	.byte	0x04, 0x17
        /*004a*/ 	.short	(.L_179 - .L_178)
.L_178:
        /*004c*/ 	.word	0x00000000
        /*0050*/ 	.short	0x0000
        /*0052*/ 	.short	0x0000
        /*0054*/ 	.byte	0x00, 0xf5, 0x21, 0x00


	//----- nvinfo : EIATTR_SPARSE_MMA_MASK
	.align		4
.L_179:
        /*0058*/ 	.byte	0x03, 0x50
        /*005a*/ 	.short	0x0000


	//----- nvinfo : EIATTR_MAXREG_COUNT
	.align		4
        /*005c*/ 	.byte	0x03, 0x1b
        /*005e*/ 	.short	0x00ff


	//----- nvinfo : EIATTR_MERCURY_ISA_VERSION
	.align		4
        /*0060*/ 	.byte	0x03, 0x5f
        /*0062*/ 	.short	0x0101


	//----- nvinfo : EIATTR_VRC_CTA_INIT_COUNT
	.align		4
        /*0064*/ 	.byte	0x02, 0x4a
	.zero		1
	.zero		1


	//----- nvinfo : EIATTR_EXIT_INSTR_OFFSETS
	.align		4
        /*0068*/ 	.byte	0x04, 0x1c
        /*006a*/ 	.short	(.L_181 - .L_180)


	//   ....[0]....
.L_180:
        /*006c*/ 	.word	0x00000580


	//   ....[1]....
        /*0070*/ 	.word	0x00003440


	//----- nvinfo : EIATTR_CRS_STACK_SIZE
	.align		4
.L_181:
        /*0074*/ 	.byte	0x04, 0x1e
        /*0076*/ 	.short	(.L_183 - .L_182)
.L_182:
        /*0078*/ 	.word	0x00000000


	//----- nvinfo : EIATTR_CBANK_PARAM_SIZE
	.align		4
.L_183:
        /*007c*/ 	.byte	0x03, 0x19
        /*007e*/ 	.short	0x0024


	//----- nvinfo : EIATTR_PARAM_CBANK
	.align		4
        /*0080*/ 	.byte	0x04, 0x0a
        /*0082*/ 	.short	(.L_185 - .L_184)
	.align		4
.L_184:
        /*0084*/ 	.word	index@(.nv.constant0._Z20compute_output_batchPKdS0_S0_Pdi)
        /*0088*/ 	.short	0x0380
        /*008a*/ 	.short	0x0024


	//----- nvinfo : EIATTR_SW_WAR
	.align		4
.L_185:
        /*008c*/ 	.byte	0x04, 0x36
        /*008e*/ 	.short	(.L_187 - .L_186)
.L_186:
        /*0090*/ 	.word	0x00000008
.L_187:


//--------------------- .nv.info._Z20compute_hidden_batchPKdS0_S0_Pdi --------------------------
	.section	.nv.info._Z20compute_hidden_batchPKdS0_S0_Pdi,"",@"SHT_CUDA_INFO"
	.sectionflags	@""
	.align	4


	//----- nvinfo : EIATTR_CUDA_API_VERSION
	.align		4
        /*0000*/ 	.byte	0x04, 0x37
        /*0002*/ 	.short	(.L_189 - .L_188)
.L_188:
        /*0004*/ 	.word	0x00000082


	//----- nvinfo : EIATTR_KPARAM_INFO
	.align		4
.L_189:
        /*0008*/ 	.byte	0x04, 0x17
        /*000a*/ 	.short	(.L_191 - .L_190)
.L_190:
        /*000c*/ 	.word	0x00000000
        /*0010*/ 	.short	0x0004
        /*0012*/ 	.short	0x0020
        /*0014*/ 	.byte	0x00, 0xf0, 0x11, 0x00


	//----- nvinfo : EIATTR_KPARAM_INFO
	.align		4
.L_191:
        /*0018*/ 	.byte	0x04, 0x17
        /*001a*/ 	.short	(.L_193 - .L_192)
.L_192:
        /*001c*/ 	.word	0x00000000
        /*0020*/ 	.short	0x0003
        /*0022*/ 	.short	0x0018
        /*0024*/ 	.byte	0x00, 0xf5, 0x21, 0x00


	//----- nvinfo : EIATTR_KPARAM_INFO
	.align		4
.L_193:
        /*0028*/ 	.byte	0x04, 0x17
        /*002a*/ 	.short	(.L_195 - .L_194)
.L_194:
        /*002c*/ 	.word	0x00000000
        /*0030*/ 	.short	0x0002
        /*0032*/ 	.short	0x0010
        /*0034*/ 	.byte	0x00, 0xf5, 0x21, 0x00


	//----- nvinfo : EIATTR_KPARAM_INFO
	.align		4
.L_195:
        /*0038*/ 	.byte	0x04, 0x17
        /*003a*/ 	.short	(.L_197 - .L_196)
.L_196:
        /*003c*/ 	.word	0x00000000
        /*0040*/ 	.short	0x0001
        /*0042*/ 	.short	0x0008
        /*0044*/ 	.byte	0x00, 0xf5, 0x21, 0x00


	//----- nvinfo : EIATTR_KPARAM_INFO
	.align		4
.L_197:
        /*0048*/ 	.byte	0x04, 0x17
        /*004a*/ 	.short	(.L_199 - .L_198)
.L_198:
        /*004c*/ 	.word	0x00000000
        /*0050*/ 	.short	0x0000
        /*0052*/ 	.short	0x0000
        /*0054*/ 	.byte	0x00, 0xf5, 0x21, 0x00


	//----- nvinfo : EIATTR_SPARSE_MMA_MASK
	.align		4
.L_199:
        /*0058*/ 	.byte	0x03, 0x50
        /*005a*/ 	.short	0x0000


	//----- nvinfo : EIATTR_MAXREG_COUNT
	.align		4
        /*005c*/ 	.byte	0x03, 0x1b
        /*005e*/ 	.short	0x00ff


	//----- nvinfo : EIATTR_MERCURY_ISA_VERSION
	.align		4
        /*0060*/ 	.byte	0x03, 0x5f
        /*0062*/ 	.short	0x0101


	//----- nvinfo : EIATTR_VRC_CTA_INIT_COUNT
	.align		4
        /*0064*/ 	.byte	0x02, 0x4a
	.zero		1
	.zero		1


	//----- nvinfo : EIATTR_EXIT_INSTR_OFFSETS
	.align		4
        /*0068*/ 	.byte	0x04, 0x1c
        /*006a*/ 	.short	(.L_201 - .L_200)


	//   ....[0]....
.L_200:
        /*006c*/ 	.word	0x00000090


	//   ....[1]....
        /*0070*/ 	.word	0x000005e0


	//----- nvinfo : EIATTR_CBANK_PARAM_SIZE
	.align		4
.L_201:
        /*0074*/ 	.byte	0x03, 0x19
        /*0076*/ 	.short	0x0024


	//----- nvinfo : EIATTR_PARAM_CBANK
	.align		4
        /*0078*/ 	.byte	0x04, 0x0a
        /*007a*/ 	.short	(.L_203 - .L_202)
	.align		4
.L_202:
        /*007c*/ 	.word	index@(.nv.constant0._Z20compute_hidden_batchPKdS0_S0_Pdi)
        /*0080*/ 	.short	0x0380
        /*0082*/ 	.short	0x0024


	//----- nvinfo : EIATTR_SW_WAR
	.align		4
.L_203:
        /*0084*/ 	.byte	0x04, 0x36
        /*0086*/ 	.short	(.L_205 - .L_204)
.L_204:
        /*0088*/ 	.word	0x00000008
.L_205:


//--------------------- .nv.callgraph             --------------------------
	.section	.nv.callgraph,"",@"SHT_CUDA_CALLGRAPH"
	.align	4
	.sectionentsize	8
	.align		4
        /*0000*/ 	.word	0x00000000
	.align		4
        /*0004*/ 	.word	0xffffffff
	.align		4
        /*0008*/ 	.word	0x00000000
	.align		4
        /*000c*/ 	.word	0xfffffffe
	.align		4
        /*0010*/ 	.word	0x00000000
	.align		4
        /*0014*/ 	.word	0xfffffffd
	.align		4
        /*0018*/ 	.word	0x00000000
	.align		4
        /*001c*/ 	.word	0xfffffffc


//--------------------- .text._Z15update_b2_batchPdPKddi --------------------------
	.section	.text._Z15update_b2_batchPdPKddi,"ax",@progbits
	.align	128
        .global         _Z15update_b2_batchPdPKddi
        .type           _Z15update_b2_batchPdPKddi,@function
        .size           _Z15update_b2_batchPdPKddi,(.L_x_72 - _Z15update_b2_batchPdPKddi)
        .other          _Z15update_b2_batchPdPKddi,@"STO_CUDA_ENTRY STV_DEFAULT"
_Z15update_b2_batchPdPKddi:
.text._Z15update_b2_batchPdPKddi:
[----:B------:R-:W-:Y:S01]  /*0000*/  LDC R1, c[0x0][0x37c] ;  /* 0x0000df00ff017b82 */ /* 0x000fe20000000800 */
[----:B------:R-:W0:Y:S01]  /*0010*/  S2R R0, SR_TID.X ;  /* 0x0000000000007919 */ /* 0x000e220000002100 */
[----:B------:R-:W1:Y:S01]  /*0020*/  LDCU UR8, c[0x0][0x398] ;  /* 0x00007300ff0877ac */ /* 0x000e620008000800 */
[----:B------:R-:W-:Y:S01]  /*0030*/  CS2R R2, SRZ ;  /* 0x0000000000027805 */ /* 0x000fe2000001ff00 */
[----:B------:R-:W1:Y:S01]  /*0040*/  S2R R7, SR_CTAID.Y ;  /* 0x0000000000077919 */ /* 0x000e620000002600 */
[----:B------:R-:W2:Y:S01]  /*0050*/  LDCU.64 UR6, c[0x0][0x358] ;  /* 0x00006b00ff0677ac */ /* 0x000ea20008000a00 */
[----:B0-----:R-:W-:-:S04]  /*0060*/  ISETP.GT.U32.AND P0, PT, R0, 0x9, PT ;  /* 0x000000090000780c */ /* 0x001fc80003f04070 */
[----:B-1----:R-:W-:-:S13]  /*0070*/  ISETP.GE.OR P0, PT, R7, UR8, P0 ;  /* 0x0000000807007c0c */ /* 0x002fda0008706670 */
[----:B------:R-:W0:Y:S01]  /*0080*/  @!P0 LDC.64 R4, c[0x0][0x388] ;  /* 0x0000e200ff048b82 */ /* 0x000e220000000a00 */
[----:B------:R-:W-:-:S04]  /*0090*/  @!P0 IMAD R7, R7, 0xa, R0 ;  /* 0x0000000a07078824 */ /* 0x000fc800078e0200 */
[----:B0-----:R-:W-:-:S05]  /*00a0*/  @!P0 IMAD.WIDE.U32 R4, R7, 0x8, R4 ;  /* 0x0000000807048825 */ /* 0x001fca00078e0004 */
[----:B--2---:R-:W2:Y:S01]  /*00b0*/  @!P0 LDG.E.64 R2, desc[UR6][R4.64] ;  /* 0x0000000604028981 */ /* 0x004ea2000c1e1b00 */
[----:B------:R-:W0:Y:S01]  /*00c0*/  S2UR UR5, SR_CgaCtaId ;  /* 0x00000000000579c3 */ /* 0x000e220000008800 */
[----:B------:R-:W-:Y:S01]  /*00d0*/  UMOV UR4, 0x400 ;  /* 0x0000040000047882 */ /* 0x000fe20000000000 */
[----:B------:R-:W-:Y:S01]  /*00e0*/  ISETP.NE.AND P0, PT, R0, RZ, PT ;  /* 0x000000ff0000720c */ /* 0x000fe20003f05270 */
[----:B0-----:R-:W-:-:S06]  /*00f0*/  ULEA UR4, UR5, UR4, 0x18 ;  /* 0x0000000405047291 */ /* 0x001fcc000f8ec0ff */
[----:B------:R-:W-:-:S05]  /*0100*/  LEA R7, R0, UR4, 0x3 ;  /* 0x0000000400077c11 */ /* 0x000fca000f8e18ff */
[----:B--2---:R0:W-:Y:S01]  /*0110*/  STS.64 [R7], R2 ;  /* 0x0000000207007388 */ /* 0x0041e20000000a00 */
[----:B------:R-:W-:Y:S06]  /*0120*/  BAR.SYNC.DEFER_BLOCKING 0x0 ;  /* 0x0000000000007b1d */ /* 0x000fec0000010000 */
[----:B------:R-:W-:Y:S05]  /*0130*/  @P0 EXIT ;  /* 0x000000000000094d */ /* 0x000fea0003800000 */
[----:B------:R-:W1:Y:S01]  /*0140*/  LDS.128 R12, [UR4] ;  /* 0x00000004ff0c7984 */ /* 0x000e620008000c00 */
[----:B0-----:R-:W-:-:S03]  /*0150*/  IMAD.MOV.U32 R2, RZ, RZ, 0x1 ;  /* 0x00000001ff027424 */ /* 0x001fc600078e00ff */
[----:B------:R-:W0:Y:S04]  /*0160*/  LDS.128 R8, [UR4+0x10] ;  /* 0x00001004ff087984 */ /* 0x000e280008000c00 */
[----:B------:R-:W2:Y:S04]  /*0170*/  LDS.128 R4, [UR4+0x20] ;  /* 0x00002004ff047984 */ /* 0x000ea80008000c00 */
[----:B------:R-:W3:Y:S01]  /*0180*/  LDS.128 R16, [UR4+0x30] ;  /* 0x00003004ff107984 */ /* 0x000ee20008000c00 */
[----:B-1----:R-:W-:-:S08]  /*0190*/  DADD R12, RZ, R12 ;  /* 0x00000000ff0c7229 */ /* 0x002fd0000000000c */
[----:B------:R-:W-:Y:S02]  /*01a0*/  DADD R14, R12, R14 ;  /* 0x000000000c0e7229 */ /* 0x000fe4000000000e */
[----:B------:R-:W1:Y:S06]  /*01b0*/  I2F.F64 R12, UR8 ;  /* 0x00000008000c7d12 */ /* 0x000e6c0008201c00 */
[----:B0-----:R-:W-:-:S08]  /*01c0*/  DADD R8, R14, R8 ;  /* 0x000000000e087229 */ /* 0x001fd00000000008 */
[----:B------:R-:W-:Y:S01]  /*01d0*/  DADD R14, R8, R10 ;  /* 0x00000000080e7229 */ /* 0x000fe2000000000a */
[----:B-1----:R-:W0:Y:S01]  /*01e0*/  MUFU.RCP64H R3, R13 ;  /* 0x0000000d00037308 */ /* 0x002e220000001800 */
[----:B------:R-:W1:Y:S06]  /*01f0*/  LDS.128 R8, [UR4+0x40] ;  /* 0x00004004ff087984 */ /* 0x000e6c0008000c00 */
[----:B--2---:R-:W-:-:S08]  /*0200*/  DADD R4, R14, R4 ;  /* 0x000000000e047229 */ /* 0x004fd00000000004 */
[----:B------:R-:W-:Y:S02]  /*0210*/  DADD R4, R4, R6 ;  /* 0x0000000004047229 */ /* 0x000fe40000000006 */
[----:B0-----:R-:W-:-:S06]  /*0220*/  DFMA R14, -R12, R2, 1 ;  /* 0x3ff000000c0e742b */ /* 0x001fcc0000000102 */
[----:B---3--:R-:W-:Y:S02]  /*0230*/  DADD R4, R4, R16 ;  /* 0x0000000004047229 */ /* 0x008fe40000000010 */
[----:B------:R-:W-:-:S06]  /*0240*/  DFMA R14, R14, R14, R14 ;  /* 0x0000000e0e0e722b */ /* 0x000fcc000000000e */
[----:B------:R-:W-:Y:S02]  /*0250*/  DADD R4, R4, R18 ;  /* 0x0000000004047229 */ /* 0x000fe40000000012 */
[----:B------:R-:W-:-:S08]  /*0260*/  DFMA R14, R2, R14, R2 ;  /* 0x0000000e020e722b */ /* 0x000fd00000000002 */
[----:B------:R-:W-:Y:S02]  /*0270*/  DFMA R2, -R12, R14, 1 ;  /* 0x3ff000000c02742b */ /* 0x000fe4000000010e */
[----:B-1----:R-:W-:-:S06]  /*0280*/  DADD R4, R4, R8 ;  /* 0x0000000004047229 */ /* 0x002fcc0000000008 */
[----:B------:R-:W-:Y:S02]  /*0290*/  DFMA R2, R14, R2, R14 ;  /* 0x000000020e02722b */ /* 0x000fe4000000000e */
[----:B------:R-:W-:-:S08]  /*02a0*/  DADD R10, R4, R10 ;  /* 0x00000000040a7229 */ /* 0x000fd0000000000a */
[----:B------:R-:W-:Y:S02]  /*02b0*/  DMUL R4, R10, R2 ;  /* 0x000000020a047228 */ /* 0x000fe40000000000 */
[----:B------:R-:W-:-:S06]  /*02c0*/  FSETP.GEU.AND P1, PT, |R11|, 6.5827683646048100446e-37, PT ;  /* 0x036000000b00780b */ /* 0x000fcc0003f2e200 */
[----:B------:R-:W-:-:S08]  /*02d0*/  DFMA R6, -R12, R4, R10 ;  /* 0x000000040c06722b */ /* 0x000fd0000000010a */
[----:B------:R-:W-:-:S10]  /*02e0*/  DFMA R2, R2, R6, R4 ;  /* 0x000000060202722b */ /* 0x000fd40000000004 */
[----:B------:R-:W-:-:S05]  /*02f0*/  FFMA R0, RZ, R13, R3 ;  /* 0x0000000dff007223 */ /* 0x000fca0000000003 */
[----:B------:R-:W-:-:S13]  /*0300*/  FSETP.GT.AND P0, PT, |R0|, 1.469367938527859385e-39, PT ;  /* 0x001000000000780b */ /* 0x000fda0003f04200 */
[----:B------:R-:W-:Y:S05]  /*0310*/  @P0 BRA P1, `(.L_x_0) ;  /* 0x0000000000100947 */ /* 0x000fea0000800000 */
[----:B------:R-:W-:-:S07]  /*0320*/  MOV R0, 0x340 ;  /* 0x0000034000007802 */ /* 0x000fce0000000f00 */
[----:B------:R-:W-:Y:S05]  /*0330*/  CALL.REL.NOINC `($__internal_0_$__cuda_sm20_div_rn_f64_full) ;  /* 0x00000000002c7944 */ /* 0x000fea0003c00000 */
[----:B------:R-:W-:Y:S02]  /*0340*/  IMAD.MOV.U32 R2, RZ, RZ, R12 ;  /* 0x000000ffff027224 */ /* 0x000fe400078e000c */
[----:B------:R-:W-:-:S07]  /*0350*/  IMAD.MOV.U32 R3, RZ, RZ, R13 ;  /* 0x000000ffff037224 */ /* 0x000fce00078e000d */
.L_x_0:
[----:B------:R-:W0:Y:S01]  /*0360*/  S2R R7, SR_CTAID.X ;  /* 0x0000000000077919 */ /* 0x000e220000002500 */
[----:B------:R-:W1:Y:S01]  /*0370*/  LDC.64 R4, c[0x0][0x380] ;  /* 0x0000e000ff047b82 */ /* 0x000e620000000a00 */
[----:B------:R-:W2:Y:S01]  /*0380*/  LDCU.64 UR4, c[0x0][0x390] ;  /* 0x00007200ff0477ac */ /* 0x000ea20008000a00 */
[----:B0-----:R-:W-:-:S04]  /*0390*/  IMAD R7, R7, 0xa, RZ ;  /* 0x0000000a07077824 */ /* 0x001fc800078e02ff */
[----:B-1----:R-:W-:-:S05]  /*03a0*/  IMAD.WIDE.U32 R4, R7, 0x8, R4 ;  /* 0x0000000807047825 */ /* 0x002fca00078e0004 */
[----:B------:R-:W2:Y:S02]  /*03b0*/  LDG.E.64 R6, desc[UR6][R4.64] ;  /* 0x0000000604067981 */ /* 0x000ea4000c1e1b00 */
[----:B--2---:R-:W-:-:S07]  /*03c0*/  DFMA R6, -R2, UR4, R6 ;  /* 0x0000000402067c2b */ /* 0x004fce0008000106 */
[----:B------:R-:W-:Y:S01]  /*03d0*/  STG.E.64 desc[UR6][R4.64], R6 ;  /* 0x0000000604007986 */ /* 0x000fe2000c101b06 */
[----:B------:R-:W-:Y:S05]  /*03e0*/  EXIT ;  /* 0x000000000000794d */ /* 0x000fea0003800000 */
        .weak           $__internal_0_$__cuda_sm20_div_rn_f64_full
        .type           $__internal_0_$__cuda_sm20_div_rn_f64_full,@function
        .size           $__internal_0_$__cuda_sm20_div_rn_f64_full,(.L_x_72 - $__internal_0_$__cuda_sm20_div_rn_f64_full)
$__internal_0_$__cuda_sm20_div_rn_f64_full:
[C---:B------:R-:W-:Y:S01]  /*03f0*/  FSETP.GEU.AND P0, PT, |R13|.reuse, 1.469367938527859385e-39, PT ;  /* 0x001000000d00780b */ /* 0x040fe20003f0e200 */
[--C-:B------:R-:W-:Y:S01]  /*0400*/  IMAD.MOV.U32 R4, RZ, RZ, R12.reuse ;  /* 0x000000ffff047224 */ /* 0x100fe200078e000c */
[C---:B------:R-:W-:Y:S01]  /*0410*/  LOP3.LUT R2, R13.reuse, 0x800fffff, RZ, 0xc0, !PT ;  /* 0x800fffff0d027812 */ /* 0x040fe200078ec0ff */
[----:B------:R-:W-:Y:S01]  /*0420*/  IMAD.MOV.U32 R5, RZ, RZ, R13 ;  /* 0x000000ffff057224 */ /* 0x000fe200078e000d */
[----:B------:R-:W-:Y:S01]  /*0430*/  LOP3.LUT R17, R13, 0x7ff00000, RZ, 0xc0, !PT ;  /* 0x7ff000000d117812 */ /* 0x000fe200078ec0ff */
[----:B------:R-:W-:Y:S01]  /*0440*/  IMAD.MOV.U32 R6, RZ, RZ, 0x1 ;  /* 0x00000001ff067424 */ /* 0x000fe200078e00ff */
[----:B------:R-:W-:Y:S01]  /*0450*/  LOP3.LUT R3, R2, 0x3ff00000, RZ, 0xfc, !PT ;  /* 0x3ff0000002037812 */ /* 0x000fe200078efcff */
[----:B------:R-:W-:Y:S02]  /*0460*/  IMAD.MOV.U32 R2, RZ, RZ, R12 ;  /* 0x000000ffff027224 */ /* 0x000fe400078e000c */
[----:B------:R-:W-:-:S04]  /*0470*/  IMAD.MOV.U32 R13, RZ, RZ, 0x1ca00000 ;  /* 0x1ca00000ff0d7424 */ /* 0x000fc800078e00ff */
[----:B------:R-:W-:-:S06]  /*0480*/  @!P0 DMUL R2, R4, 8.98846567431157953865e+307 ;  /* 0x7fe0000004028828 */ /* 0x000fcc0000000000 */
[----:B------:R-:W0:Y:S02]  /*0490*/  MUFU.RCP64H R7, R3 ;  /* 0x0000000300077308 */ /* 0x000e240000001800 */
[----:B0-----:R-:W-:-:S08]  /*04a0*/  DFMA R8, R6, -R2, 1 ;  /* 0x3ff000000608742b */ /* 0x001fd00000000802 */
[----:B------:R-:W-:-:S08]  /*04b0*/  DFMA R8, R8, R8, R8 ;  /* 0x000000080808722b */ /* 0x000fd00000000008 */
[----:B------:R-:W-:Y:S01]  /*04c0*/  DFMA R14, R6, R8, R6 ;  /* 0x00000008060e722b */ /* 0x000fe20000000006 */
[----:B------:R-:W-:Y:S02]  /*04d0*/  IMAD.MOV.U32 R7, RZ, RZ, R11 ;  /* 0x000000ffff077224 */ /* 0x000fe400078e000b */
[----:B------:R-:W-:-:S03]  /*04e0*/  IMAD.MOV.U32 R6, RZ, RZ, R10 ;  /* 0x000000ffff067224 */ /* 0x000fc600078e000a */
[----:B------:R-:W-:Y:S02]  /*04f0*/  LOP3.LUT R12, R7, 0x7ff00000, RZ, 0xc0, !PT ;  /* 0x7ff00000070c7812 */ /* 0x000fe400078ec0ff */
[----:B------:R-:W-:Y:S01]  /*0500*/  DFMA R10, R14, -R2, 1 ;  /* 0x3ff000000e0a742b */ /* 0x000fe20000000802 */
[----:B------:R-:W-:Y:S01]  /*0510*/  IMAD.MOV.U32 R8, RZ, RZ, R6 ;  /* 0x000000ffff087224 */ /* 0x000fe200078e0006 */
[----:B------:R-:W-:Y:S01]  /*0520*/  ISETP.GE.U32.AND P1, PT, R12, R17, PT ;  /* 0x000000110c00720c */ /* 0x000fe20003f26070 */
[----:B------:R-:W-:-:S03]  /*0530*/  IMAD.MOV.U32 R19, RZ, RZ, R12 ;  /* 0x000000ffff137224 */ /* 0x000fc600078e000c */
[----:B------:R-:W-:Y:S02]  /*0540*/  SEL R9, R13, 0x63400000, !P1 ;  /* 0x634000000d097807 */ /* 0x000fe40004800000 */
[----:B------:R-:W-:Y:S01]  /*0550*/  DFMA R10, R14, R10, R14 ;  /* 0x0000000a0e0a722b */ /* 0x000fe2000000000e */
[----:B------:R-:W-:Y:S02]  /*0560*/  FSETP.GEU.AND P1, PT, |R7|, 1.469367938527859385e-39, PT ;  /* 0x001000000700780b */ /* 0x000fe40003f2e200 */
[----:B------:R-:W-:-:S11]  /*0570*/  LOP3.LUT R9, R9, 0x800fffff, R7, 0xf8, !PT ;  /* 0x800fffff09097812 */ /* 0x000fd600078ef807 */
[----:B------:R-:W-:Y:S05]  /*0580*/  @P1 BRA `(.L_x_1) ;  /* 0x0000000000201947 */ /* 0x000fea0003800000 */
[----:B------:R-:W-:Y:S01]  /*0590*/  LOP3.LUT R15, R5, 0x7ff00000, RZ, 0xc0, !PT ;  /* 0x7ff00000050f7812 */ /* 0x000fe200078ec0ff */
[----:B------:R-:W-:-:S03]  /*05a0*/  IMAD.MOV.U32 R14, RZ, RZ, RZ ;  /* 0x000000ffff0e7224 */ /* 0x000fc600078e00ff */
[----:B------:R-:W-:-:S04]  /*05b0*/  ISETP.GE.U32.AND P1, PT, R12, R15, PT ;  /* 0x0000000f0c00720c */ /* 0x000fc80003f26070 */
[----:B------:R-:W-:-:S04]  /*05c0*/  SEL R15, R13, 0x63400000, !P1 ;  /* 0x634000000d0f7807 */ /* 0x000fc80004800000 */
[----:B------:R-:W-:-:S04]  /*05d0*/  LOP3.LUT R15, R15, 0x80000000, R7, 0xf8, !PT ;  /* 0x800000000f0f7812 */ /* 0x000fc800078ef807 */
[----:B------:R-:W-:-:S06]  /*05e0*/  LOP3.LUT R15, R15, 0x100000, RZ, 0xfc, !PT ;  /* 0x001000000f0f7812 */ /* 0x000fcc00078efcff */
[----:B------:R-:W-:-:S10]  /*05f0*/  DFMA R8, R8, 2, -R14 ;  /* 0x400000000808782b */ /* 0x000fd4000000080e */
[----:B------:R-:W-:-:S07]  /*0600*/  LOP3.LUT R19, R9, 0x7ff00000, RZ, 0xc0, !PT ;  /* 0x7ff0000009137812 */ /* 0x000fce00078ec0ff */
.L_x_1:
[----:B------:R-:W-:Y:S01]  /*0610*/  IMAD.MOV.U32 R18, RZ, RZ, R17 ;  /* 0x000000ffff127224 */ /* 0x000fe200078e0011 */
[----:B------:R-:W-:Y:S01]  /*0620*/  @!P0 LOP3.LUT R18, R3, 0x7ff00000, RZ, 0xc0, !PT ;  /* 0x7ff0000003128812 */ /* 0x000fe200078ec0ff */
[----:B------:R-:W-:Y:S01]  /*0630*/  VIADD R20, R19, 0xffffffff ;  /* 0xffffffff13147836 */ /* 0x000fe20000000000 */
[----:B------:R-:W-:-:S03]  /*0640*/  DMUL R14, R10, R8 ;  /* 0x000000080a0e7228 */ /* 0x000fc60000000000 */
[----:B------:R-:W-:Y:S01]  /*0650*/  VIADD R21, R18, 0xffffffff ;  /* 0xffffffff12157836 */ /* 0x000fe20000000000 */
[----:B------:R-:W-:-:S04]  /*0660*/  ISETP.GT.U32.AND P0, PT, R20, 0x7feffffe, PT ;  /* 0x7feffffe1400780c */ /* 0x000fc80003f04070 */
[----:B------:R-:W-:Y:S01]  /*0670*/  ISETP.GT.U32.OR P0, PT, R21, 0x7feffffe, P0 ;  /* 0x7feffffe1500780c */ /* 0x000fe20000704470 */
[----:B------:R-:W-:-:S08]  /*0680*/  DFMA R16, R14, -R2, R8 ;  /* 0x800000020e10722b */ /* 0x000fd00000000008 */
[----:B------:R-:W-:-:S04]  /*0690*/  DFMA R10, R10, R16, R14 ;  /* 0x000000100a0a722b */ /* 0x000fc8000000000e */
[----:B------:R-:W-:Y:S07]  /*06a0*/  @P0 BRA `(.L_x_2) ;  /* 0x00000000006c0947 */ /* 0x000fee0003800000 */
[----:B------:R-:W-:-:S04]  /*06b0*/  LOP3.LUT R7, R5, 0x7ff00000, RZ, 0xc0, !PT ;  /* 0x7ff0000005077812 */ /* 0x000fc800078ec0ff */
[CC--:B------:R-:W-:Y:S02]  /*06c0*/  VIADDMNMX R6, R12.reuse, -R7.reuse, 0xb9600000, !PT ;  /* 0xb96000000c067446 */ /* 0x0c0fe40007800907 */
[----:B------:R-:W-:Y:S02]  /*06d0*/  ISETP.GE.U32.AND P0, PT, R12, R7, PT ;  /* 0x000000070c00720c */ /* 0x000fe40003f06070 */
[----:B------:R-:W-:Y:S02]  /*06e0*/  VIMNMX R6, PT, PT, R6, 0x46a00000, PT ;  /* 0x46a0000006067848 */ /* 0x000fe40003fe0100 */
[----:B------:R-:W-:-:S05]  /*06f0*/  SEL R13, R13, 0x63400000, !P0 ;  /* 0x634000000d0d7807 */ /* 0x000fca0004000000 */
[----:B------:R-:W-:Y:S02]  /*0700*/  IMAD.IADD R14, R6, 0x1, -R13 ;  /* 0x00000001060e7824 */ /* 0x000fe400078e0a0d */
[----:B------:R-:W-:Y:S02]  /*0710*/  IMAD.MOV.U32 R6, RZ, RZ, RZ ;  /* 0x000000ffff067224 */ /* 0x000fe400078e00ff */
[----:B------:R-:W-:-:S06]  /*0720*/  VIADD R7, R14, 0x7fe00000 ;  /* 0x7fe000000e077836 */ /* 0x000fcc0000000000 */
[----:B------:R-:W-:-:S10]  /*0730*/  DMUL R12, R10, R6 ;  /* 0x000000060a0c7228 */ /* 0x000fd40000000000 */
[----:B------:R-:W-:-:S13]  /*0740*/  FSETP.GTU.AND P0, PT, |R13|, 1.469367938527859385e-39, PT ;  /* 0x001000000d00780b */ /* 0x000fda0003f0c200 */
[----:B------:R-:W-:Y:S05]  /*0750*/  @P0 BRA `(.L_x_3) ;  /* 0x0000000000940947 */ /* 0x000fea0003800000 */
[----:B------:R-:W-:Y:S01]  /*0760*/  DFMA R2, R10, -R2, R8 ;  /* 0x800000020a02722b */ /* 0x000fe20000000008 */
[----:B------:R-:W-:-:S09]  /*0770*/  IMAD.MOV.U32 R6, RZ, RZ, RZ ;  /* 0x000000ffff067224 */ /* 0x000fd200078e00ff */
[C---:B------:R-:W-:Y:S02]  /*0780*/  FSETP.NEU.AND P0, PT, R3.reuse, RZ, PT ;  /* 0x000000ff0300720b */ /* 0x040fe40003f0d000 */
[----:B------:R-:W-:-:S04]  /*0790*/  LOP3.LUT R5, R3, 0x80000000, R5, 0x48, !PT ;  /* 0x8000000003057812 */ /* 0x000fc800078e4805 */
[----:B------:R-:W-:-:S07]  /*07a0*/  LOP3.LUT R7, R5, R7, RZ, 0xfc, !PT ;  /* 0x0000000705077212 */ /* 0x000fce00078efcff */
[----:B------:R-:W-:Y:S05]  /*07b0*/  @!P0 BRA `(.L_x_3) ;  /* 0x00000000007c8947 */ /* 0x000fea0003800000 */
[----:B------:R-:W-:Y:S01]  /*07c0*/  IMAD.MOV R3, RZ, RZ, -R14 ;  /* 0x000000ffff037224 */ /* 0x000fe200078e0a0e */
[----:B------:R-:W-:Y:S01]  /*07d0*/  DMUL.RP R6, R10, R6 ;  /* 0x000000060a067228 */ /* 0x000fe20000008000 */
[----:B------:R-:W-:-:S06]  /*07e0*/  IMAD.MOV.U32 R2, RZ, RZ, RZ ;  /* 0x000000ffff027224 */ /* 0x000fcc00078e00ff */
[----:B------:R-:W-:-:S03]  /*07f0*/  DFMA R2, R12, -R2, R10 ;  /* 0x800000020c02722b */ /* 0x000fc6000000000a */
[----:B------:R-:W-:-:S03]  /*0800*/  LOP3.LUT R5, R7, R5, RZ, 0x3c, !PT ;  /* 0x0000000507057212 */ /* 0x000fc600078e3cff */
[----:B------:R-:W-:-:S04]  /*0810*/  IADD3 R2, PT, PT, -R14, -0x43300000, RZ ;  /* 0xbcd000000e027810 */ /* 0x000fc80007ffe1ff */
[----:B------:R-:W-:-:S04]  /*0820*/  FSETP.NEU.AND P0, PT, |R3|, R2, PT ;  /* 0x000000020300720b */ /* 0x000fc80003f0d200 */
[----:B------:R-:W-:Y:S02]  /*0830*/  FSEL R12, R6, R12, !P0 ;  /* 0x0000000c060c7208 */ /* 0x000fe40004000000 */
[----:B------:R-:W-:Y:S01]  /*0840*/  FSEL R13, R5, R13, !P0 ;  /* 0x0000000d050d7208 */ /* 0x000fe20004000000 */
[----:B------:R-:W-:Y:S06]  /*0850*/  BRA `(.L_x_3) ;  /* 0x0000000000547947 */ /* 0x000fec0003800000 */
.L_x_2:
[----:B------:R-:W-:-:S14]  /*0860*/  DSETP.NAN.AND P0, PT, R6, R6, PT ;  /* 0x000000060600722a */ /* 0x000fdc0003f08000 */
[----:B------:R-:W-:Y:S05]  /*0870*/  @P0 BRA `(.L_x_4) ;  /* 0x0000000000440947 */ /* 0x000fea0003800000 */
[----:B------:R-:W-:-:S14]  /*0880*/  DSETP.NAN.AND P0, PT, R4, R4, PT ;  /* 0x000000040400722a */ /* 0x000fdc0003f08000 */
[----:B------:R-:W-:Y:S05]  /*0890*/  @P0 BRA `(.L_x_5) ;  /* 0x0000000000300947 */ /* 0x000fea0003800000 */
[----:B------:R-:W-:Y:S01]  /*08a0*/  ISETP.NE.AND P0, PT, R19, R18, PT ;  /* 0x000000121300720c */ /* 0x000fe20003f05270 */
[----:B------:R-:W-:Y:S02]  /*08b0*/  IMAD.MOV.U32 R12, RZ, RZ, 0x0 ;  /* 0x00000000ff0c7424 */ /* 0x000fe400078e00ff */
[----:B------:R-:W-:-:S10]  /*08c0*/  IMAD.MOV.U32 R13, RZ, RZ, -0x80000 ;  /* 0xfff80000ff0d7424 */ /* 0x000fd400078e00ff */
[----:B------:R-:W-:Y:S05]  /*08d0*/  @!P0 BRA `(.L_x_3) ;  /* 0x0000000000348947 */ /* 0x000fea0003800000 */
[----:B------:R-:W-:Y:S02]  /*08e0*/  ISETP.NE.AND P0, PT, R19, 0x7ff00000, PT ;  /* 0x7ff000001300780c */ /* 0x000fe40003f05270 */
[----:B------:R-:W-:Y:S02]  /*08f0*/  LOP3.LUT R13, R7, 0x80000000, R5, 0x48, !PT ;  /* 0x80000000070d7812 */ /* 0x000fe400078e4805 */
[----:B------:R-:W-:-:S13]  /*0900*/  ISETP.EQ.OR P0, PT, R18, RZ, !P0 ;  /* 0x000000ff1200720c */ /* 0x000fda0004702670 */
[----:B------:R-:W-:Y:S01]  /*0910*/  @P0 LOP3.LUT R2, R13, 0x7ff00000, RZ, 0xfc, !PT ;  /* 0x7ff000000d020812 */ /* 0x000fe200078efcff */
[----:B------:R-:W-:Y:S02]  /*0920*/  @!P0 IMAD.MOV.U32 R12, RZ, RZ, RZ ;  /* 0x000000ffff0c8224 */ /* 0x000fe400078e00ff */
[----:B------:R-:W-:Y:S02]  /*0930*/  @P0 IMAD.MOV.U32 R12, RZ, RZ, RZ ;  /* 0x000000ffff0c0224 */ /* 0x000fe400078e00ff */
[----:B------:R-:W-:Y:S01]  /*0940*/  @P0 IMAD.MOV.U32 R13, RZ, RZ, R2 ;  /* 0x000000ffff0d0224 */ /* 0x000fe200078e0002 */
[----:B------:R-:W-:Y:S06]  /*0950*/  BRA `(.L_x_3) ;  /* 0x0000000000147947 */ /* 0x000fec0003800000 */
.L_x_5:
[----:B------:R-:W-:Y:S01]  /*0960*/  LOP3.LUT R13, R5, 0x80000, RZ, 0xfc, !PT ;  /* 0x00080000050d7812 */ /* 0x000fe200078efcff */
[----:B------:R-:W-:Y:S01]  /*0970*/  IMAD.MOV.U32 R12, RZ, RZ, R4 ;  /* 0x000000ffff0c7224 */ /* 0x000fe200078e0004 */
[----:B------:R-:W-:Y:S06]  /*0980*/  BRA `(.L_x_3) ;  /* 0x0000000000087947 */ /* 0x000fec0003800000 */
.L_x_4:
[----:B------:R-:W-:Y:S01]  /*0990*/  LOP3.LUT R13, R7, 0x80000, RZ, 0xfc, !PT ;  /* 0x00080000070d7812 */ /* 0x000fe200078efcff */
[----:B------:R-:W-:-:S07]  /*09a0*/  IMAD.MOV.U32 R12, RZ, RZ, R6 ;  /* 0x000000ffff0c7224 */ /* 0x000fce00078e0006 */
.L_x_3:
[----:B------:R-:W-:Y:S02]  /*09b0*/  IMAD.MOV.U32 R2, RZ, RZ, R0 ;  /* 0x000000ffff027224 */ /* 0x000fe400078e0000 */
[----:B------:R-:W-:-:S04]  /*09c0*/  IMAD.MOV.U32 R3, RZ, RZ, 0x0 ;  /* 0x00000000ff037424 */ /* 0x000fc800078e00ff */
[----:B------:R-:W-:Y:S05]  /*09d0*/  RET.REL.NODEC R2 `(_Z15update_b2_batchPdPKddi) ;  /* 0xfffffff402887950 */ /* 0x000fea0003c3ffff */
.L_x_6:
[----:B------:R-:W-:-:S00]  /*09e0*/  BRA `(.L_x_6) ;  /* 0xfffffffc00fc7947 */ /* 0x000fc0000383ffff */
[----:B------:R-:W-:-:S00]  /*09f0*/  NOP ;  /* 0x0000000000007918 */ /* 0x000fc00000000000 */
        /* <DEDUP_REMOVED lines=8> */
.L_x_72:


//--------------------- .text._Z15update_b1_batchPdPKddi --------------------------
	.section	.text._Z15update_b1_batchPdPKddi,"ax",@progbits
	.align	128
        .global         _Z15update_b1_batchPdPKddi
        .type           _Z15update_b1_batchPdPKddi,@function
        .size           _Z15update_b1_batchPdPKddi,(.L_x_73 - _Z15update_b1_batchPdPKddi)
        .other          _Z15update_b1_batchPdPKddi,@"STO_CUDA_ENTRY STV_DEFAULT"
_Z15update_b1_batchPdPKddi:
.text._Z15update_b1_batchPdPKddi:
        /* <DEDUP_REMOVED lines=20> */
[----:B------:R-:W-:Y:S01]  /*0140*/  IMAD.MOV.U32 R0, RZ, RZ, 0x80 ;  /* 0x00000080ff007424 */ /* 0x000fe200078e00ff */
[----:B------:R-:W-:-:S07]  /*0150*/  CS2R R14, SRZ ;  /* 0x00000000000e7805 */ /* 0x000fce000001ff00 */
.L_x_7:
[----:B------:R-:W1:Y:S04]  /*0160*/  LDS.128 R16, [R0+UR4+-0x80] ;  /* 0xffff800400107984 */ /* 0x000e680008000c00 */
[----:B------:R-:W2:Y:S04]  /*0170*/  LDS.128 R8, [R0+UR4+-0x70] ;  /* 0xffff900400087984 */ /* 0x000ea80008000c00 */
[----:B0-----:R-:W0:Y:S01]  /*0180*/  LDS.128 R4, [R0+UR4+-0x60] ;  /* 0xffffa00400047984 */ /* 0x001e220008000c00 */
[----:B-1----:R-:W-:-:S03]  /*0190*/  DADD R16, R16, R14 ;  /* 0x0000000010107229 */ /* 0x002fc6000000000e */
[----:B------:R-:W1:Y:S05]  /*01a0*/  LDS.128 R12, [R0+UR4+-0x50] ;  /* 0xffffb004000c7984 */ /* 0x000e6a0008000c00 */
[----:B------:R-:W-:-:S08]  /*01b0*/  DADD R16, R16, R18 ;  /* 0x0000000010107229 */ /* 0x000fd00000000012 */
[----:B--2---:R-:W-:-:S08]  /*01c0*/  DADD R8, R16, R8 ;  /* 0x0000000010087229 */ /* 0x004fd00000000008 */
[----:B------:R-:W-:Y:S02]  /*01d0*/  DADD R2, R8, R10 ;  /* 0x0000000008027229 */ /* 0x000fe4000000000a */
[----:B------:R-:W2:Y:S06]  /*01e0*/  LDS.128 R8, [R0+UR4+-0x40] ;  /* 0xffffc00400087984 */ /* 0x000eac0008000c00 */
[----:B0-----:R-:W-:-:S08]  /*01f0*/  DADD R2, R2, R4 ;  /* 0x0000000002027229 */ /* 0x001fd00000000004 */
[----:B------:R-:W-:Y:S01]  /*0200*/  DADD R2, R2, R6 ;  /* 0x0000000002027229 */ /* 0x000fe20000000006 */
[----:B------:R-:W0:Y:S07]  /*0210*/  LDS.128 R4, [R0+UR4+-0x30] ;  /* 0xffffd00400047984 */ /* 0x000e2e0008000c00 */
[----:B-1----:R-:W-:-:S08]  /*0220*/  DADD R2, R2, R12 ;  /* 0x0000000002027229 */ /* 0x002fd0000000000c */
[----:B------:R-:W-:Y:S01]  /*0230*/  DADD R2, R2, R14 ;  /* 0x0000000002027229 */ /* 0x000fe2000000000e */
[----:B------:R-:W1:Y:S07]  /*0240*/  LDS.128 R12, [R0+UR4+-0x20] ;  /* 0xffffe004000c7984 */ /* 0x000e6e0008000c00 */
[----:B--2---:R-:W-:-:S08]  /*0250*/  DADD R2, R2, R8 ;  /* 0x0000000002027229 */ /* 0x004fd00000000008 */
[----:B------:R-:W-:Y:S01]  /*0260*/  DADD R2, R2, R10 ;  /* 0x0000000002027229 */ /* 0x000fe2000000000a */
[----:B------:R-:W2:Y:S07]  /*0270*/  LDS.128 R8, [R0+UR4+-0x10] ;  /* 0xfffff00400087984 */ /* 0x000eae0008000c00 */
[----:B0-----:R-:W-:-:S08]  /*0280*/  DADD R2, R2, R4 ;  /* 0x0000000002027229 */ /* 0x001fd00000000004 */
[----:B------:R-:W-:Y:S01]  /*0290*/  DADD R2, R2, R6 ;  /* 0x0000000002027229 */ /* 0x000fe20000000006 */
[----:B------:R-:W0:Y:S07]  /*02a0*/  LDS.128 R4, [R0+UR4] ;  /* 0x0000000400047984 */ /* 0x000e2e0008000c00 */
[----:B-1----:R-:W-:-:S08]  /*02b0*/  DADD R2, R2, R12 ;  /* 0x0000000002027229 */ /* 0x002fd0000000000c */
[----:B------:R-:W-:Y:S01]  /*02c0*/  DADD R2, R2, R14 ;  /* 0x0000000002027229 */ /* 0x000fe2000000000e */
[----:B------:R-:W1:Y:S07]  /*02d0*/  LDS.128 R12, [R0+UR4+0x10] ;  /* 0x00001004000c7984 */ /* 0x000e6e0008000c00 */
[----:B--2---:R-:W-:-:S08]  /*02e0*/  DADD R2, R2, R8 ;  /* 0x0000000002027229 */ /* 0x004fd00000000008 */
[----:B------:R-:W-:Y:S01]  /*02f0*/  DADD R2, R2, R10 ;  /* 0x0000000002027229 */ /* 0x000fe2000000000a */
[----:B------:R-:W2:Y:S07]  /*0300*/  LDS.128 R8, [R0+UR4+0x20] ;  /* 0x0000200400087984 */ /* 0x000eae0008000c00 */
[----:B0-----:R-:W-:-:S08]  /*0310*/  DADD R2, R2, R4 ;  /* 0x0000000002027229 */ /* 0x001fd00000000004 */
[----:B------:R-:W-:Y:S01]  /*0320*/  DADD R2, R2, R6 ;  /* 0x0000000002027229 */ /* 0x000fe20000000006 */
[----:B------:R-:W0:Y:S07]  /*0330*/  LDS.128 R4, [R0+UR4+0x30] ;  /* 0x0000300400047984 */ /* 0x000e2e0008000c00 */
        /* <DEDUP_REMOVED lines=11> */
[----:B------:R1:W3:Y:S07]  /*03f0*/  LDS.128 R12, [R0+UR4+0x70] ;  /* 0x00007004000c7984 */ /* 0x0002ee0008000c00 */
[----:B--2---:R-:W-:Y:S01]  /*0400*/  DADD R2, R2, R8 ;  /* 0x0000000002027229 */ /* 0x004fe20000000008 */
[----:B-1----:R-:W-:-:S05]  /*0410*/  VIADD R0, R0, 0x100 ;  /* 0x0000010000007836 */ /* 0x002fca0000000000 */
[----:B------:R-:W-:Y:S02]  /*0420*/  ISETP.NE.AND P0, PT, R0, 0x880, PT ;  /* 0x000008800000780c */ /* 0x000fe40003f05270 */
[----:B------:R-:W-:-:S08]  /*0430*/  DADD R2, R2, R10 ;  /* 0x0000000002027229 */ /* 0x000fd0000000000a */
[----:B0-----:R-:W-:-:S08]  /*0440*/  DADD R2, R2, R4 ;  /* 0x0000000002027229 */ /* 0x001fd00000000004 */
[----:B------:R-:W-:-:S08]  /*0450*/  DADD R2, R2, R6 ;  /* 0x0000000002027229 */ /* 0x000fd00000000006 */
[----:B---3--:R-:W-:-:S08]  /*0460*/  DADD R2, R2, R12 ;  /* 0x0000000002027229 */ /* 0x008fd0000000000c */
[----:B------:R-:W-:Y:S01]  /*0470*/  DADD R14, R2, R14 ;  /* 0x00000000020e7229 */ /* 0x000fe2000000000e */
[----:B------:R-:W-:Y:S10]  /*0480*/  @P0 BRA `(.L_x_7) ;  /* 0xfffffffc00340947 */ /* 0x000ff4000383ffff */
[----:B------:R-:W0:Y:S01]  /*0490*/  I2F.F64 R4, UR8 ;  /* 0x0000000800047d12 */ /* 0x000e220008201c00 */
[----:B------:R-:W-:Y:S01]  /*04a0*/  IMAD.MOV.U32 R2, RZ, RZ, 0x1 ;  /* 0x00000001ff027424 */ /* 0x000fe200078e00ff */
[----:B------:R-:W-:-:S06]  /*04b0*/  FSETP.GEU.AND P1, PT, |R15|, 6.5827683646048100446e-37, PT ;  /* 0x036000000f00780b */ /* 0x000fcc0003f2e200 */
[----:B0-----:R-:W0:Y:S02]  /*04c0*/  MUFU.RCP64H R3, R5 ;  /* 0x0000000500037308 */ /* 0x001e240000001800 */
[----:B0-----:R-:W-:-:S08]  /*04d0*/  DFMA R6, -R4, R2, 1 ;  /* 0x3ff000000406742b */ /* 0x001fd00000000102 */
[----:B------:R-:W-:-:S08]  /*04e0*/  DFMA R6, R6, R6, R6 ;  /* 0x000000060606722b */ /* 0x000fd00000000006 */
[----:B------:R-:W-:-:S08]  /*04f0*/  DFMA R6, R2, R6, R2 ;  /* 0x000000060206722b */ /* 0x000fd00000000002 */
[----:B------:R-:W-:-:S08]  /*0500*/  DFMA R2, -R4, R6, 1 ;  /* 0x3ff000000402742b */ /* 0x000fd00000000106 */
[----:B------:R-:W-:-:S08]  /*0510*/  DFMA R2, R6, R2, R6 ;  /* 0x000000020602722b */ /* 0x000fd00000000006 */
[----:B------:R-:W-:-:S08]  /*0520*/  DMUL R6, R14, R2 ;  /* 0x000000020e067228 */ /* 0x000fd00000000000 */
[----:B------:R-:W-:-:S08]  /*0530*/  DFMA R8, -R4, R6, R14 ;  /* 0x000000060408722b */ /* 0x000fd0000000010e */
[----:B------:R-:W-:-:S10]  /*0540*/  DFMA R2, R2, R8, R6 ;  /* 0x000000080202722b */ /* 0x000fd40000000006 */
[----:B------:R-:W-:-:S05]  /*0550*/  FFMA R0, RZ, R5, R3 ;  /* 0x00000005ff007223 */ /* 0x000fca0000000003 */
[----:B------:R-:W-:-:S13]  /*0560*/  FSETP.GT.AND P0, PT, |R0|, 1.469367938527859385e-39, PT ;  /* 0x001000000000780b */ /* 0x000fda0003f04200 */
[----:B------:R-:W-:Y:S05]  /*0570*/  @P0 BRA P1, `(.L_x_8) ;  /* 0x0000000000100947 */ /* 0x000fea0000800000 */
[----:B------:R-:W-:-:S07]  /*0580*/  MOV R0, 0x5a0 ;  /* 0x000005a000007802 */ /* 0x000fce0000000f00 */
[----:B------:R-:W-:Y:S05]  /*0590*/  CALL.REL.NOINC `($__internal_1_$__cuda_sm20_div_rn_f64_full) ;  /* 0x00000000002c7944 */ /* 0x000fea0003c00000 */
[----:B------:R-:W-:Y:S02]  /*05a0*/  IMAD.MOV.U32 R2, RZ, RZ, R10 ;  /* 0x000000ffff027224 */ /* 0x000fe400078e000a */
[----:B------:R-:W-:-:S07]  /*05b0*/  IMAD.MOV.U32 R3, RZ, RZ, R11 ;  /* 0x000000ffff037224 */ /* 0x000fce00078e000b */
.L_x_8:
[----:B------:R-:W0:Y:S01]  /*05c0*/  S2R R7, SR_CTAID.X ;  /* 0x0000000000077919 */ /* 0x000e220000002500 */
[----:B------:R-:W1:Y:S01]  /*05d0*/  LDC.64 R4, c[0x0][0x380] ;  /* 0x0000e000ff047b82 */ /* 0x000e620000000a00 */
[----:B------:R-:W2:Y:S01]  /*05e0*/  LDCU.64 UR4, c[0x0][0x390] ;  /* 0x00007200ff0477ac */ /* 0x000ea20008000a00 */
[----:B0-----:R-:W-:-:S04]  /*05f0*/  IMAD.SHL.U32 R7, R7, 0x100, RZ ;  /* 0x0000010007077824 */ /* 0x001fc800078e00ff */
[----:B-1----:R-:W-:-:S05]  /*0600*/  IMAD.WIDE.U32 R4, R7, 0x8, R4 ;  /* 0x0000000807047825 */ /* 0x002fca00078e0004 */
[----:B------:R-:W2:Y:S02]  /*0610*/  LDG.E.64 R6, desc[UR6][R4.64] ;  /* 0x0000000604067981 */ /* 0x000ea4000c1e1b00 */
[----:B--2---:R-:W-:-:S07]  /*0620*/  DFMA R6, -R2, UR4, R6 ;  /* 0x0000000402067c2b */ /* 0x004fce0008000106 */
[----:B------:R-:W-:Y:S01]  /*0630*/  STG.E.64 desc[UR6][R4.64], R6 ;  /* 0x0000000604007986 */ /* 0x000fe2000c101b06 */
[----:B------:R-:W-:Y:S05]  /*0640*/  EXIT ;  /* 0x000000000000794d */ /* 0x000fea0003800000 */
        .weak           $__internal_1_$__cuda_sm20_div_rn_f64_full
        .type           $__internal_1_$__cuda_sm20_div_rn_f64_full,@function
        .size           $__internal_1_$__cuda_sm20_div_rn_f64_full,(.L_x_73 - $__internal_1_$__cuda_sm20_div_rn_f64_full)
$__internal_1_$__cuda_sm20_div_rn_f64_full:
[C---:B------:R-:W-:Y:S01]  /*0650*/  FSETP.GEU.AND P0, PT, |R5|.reuse, 1.469367938527859385e-39, PT ;  /* 0x001000000500780b */ /* 0x040fe20003f0e200 */
[----:B------:R-:W-:Y:S01]  /*0660*/  IMAD.MOV.U32 R6, RZ, RZ, 0x1 ;  /* 0x00000001ff067424 */ /* 0x000fe200078e00ff */
[C---:B------:R-:W-:Y:S01]  /*0670*/  LOP3.LUT R2, R5.reuse, 0x800fffff, RZ, 0xc0, !PT ;  /* 0x800fffff05027812 */ /* 0x040fe200078ec0ff */
[----:B------:R-:W-:Y:S01]  /*0680*/  IMAD.MOV.U32 R11, RZ, RZ, 0x1ca00000 ;  /* 0x1ca00000ff0b7424 */ /* 0x000fe200078e00ff */
[----:B------:R-:W-:Y:S02]  /*0690*/  LOP3.LUT R17, R5, 0x7ff00000, RZ, 0xc0, !PT ;  /* 0x7ff0000005117812 */ /* 0x000fe400078ec0ff */
[----:B------:R-:W-:Y:S01]  /*06a0*/  LOP3.LUT R3, R2, 0x3ff00000, RZ, 0xfc, !PT ;  /* 0x3ff0000002037812 */ /* 0x000fe200078efcff */
[----:B------:R-:W-:Y:S01]  /*06b0*/  IMAD.MOV.U32 R2, RZ, RZ, R4 ;  /* 0x000000ffff027224 */ /* 0x000fe200078e0004 */
[----:B------:R-:W-:-:S04]  /*06c0*/  LOP3.LUT R10, R15, 0x7ff00000, RZ, 0xc0, !PT ;  /* 0x7ff000000f0a7812 */ /* 0x000fc800078ec0ff */
[----:B------:R-:W-:Y:S01]  /*06d0*/  ISETP.GE.U32.AND P1, PT, R10, R17, PT ;  /* 0x000000110a00720c */ /* 0x000fe20003f26070 */
[----:B------:R-:W-:Y:S01]  /*06e0*/  @!P0 DMUL R2, R4, 8.98846567431157953865e+307 ;  /* 0x7fe0000004028828 */ /* 0x000fe20000000000 */
[----:B------:R-:W-:-:S05]  /*06f0*/  IMAD.MOV.U32 R19, RZ, RZ, R10 ;  /* 0x000000ffff137224 */ /* 0x000fca00078e000a */
[----:B------:R-:W0:Y:S02]  /*0700*/  MUFU.RCP64H R7, R3 ;  /* 0x0000000300077308 */ /* 0x000e240000001800 */
[----:B0-----:R-:W-:-:S08]  /*0710*/  DFMA R8, R6, -R2, 1 ;  /* 0x3ff000000608742b */ /* 0x001fd00000000802 */
[----:B------:R-:W-:-:S08]  /*0720*/  DFMA R8, R8, R8, R8 ;  /* 0x000000080808722b */ /* 0x000fd00000000008 */
[----:B------:R-:W-:Y:S01]  /*0730*/  DFMA R8, R6, R8, R6 ;  /* 0x000000080608722b */ /* 0x000fe20000000006 */
[----:B------:R-:W-:Y:S01]  /*0740*/  SEL R7, R11, 0x63400000, !P1 ;  /* 0x634000000b077807 */ /* 0x000fe20004800000 */
[----:B------:R-:W-:Y:S01]  /*0750*/  IMAD.MOV.U32 R6, RZ, RZ, R14 ;  /* 0x000000ffff067224 */ /* 0x000fe200078e000e */
[----:B------:R-:W-:Y:S02]  /*0760*/  FSETP.GEU.AND P1, PT, |R15|, 1.469367938527859385e-39, PT ;  /* 0x001000000f00780b */ /* 0x000fe40003f2e200 */
[----:B------:R-:W-:-:S03]  /*0770*/  LOP3.LUT R7, R7, 0x800fffff, R15, 0xf8, !PT ;  /* 0x800fffff07077812 */ /* 0x000fc600078ef80f */
[----:B------:R-:W-:-:S08]  /*0780*/  DFMA R12, R8, -R2, 1 ;  /* 0x3ff00000080c742b */ /* 0x000fd00000000802 */
[----:B------:R-:W-:Y:S01]  /*0790*/  DFMA R8, R8, R12, R8 ;  /* 0x0000000c0808722b */ /* 0x000fe20000000008 */
[----:B------:R-:W-:Y:S10]  /*07a0*/  @P1 BRA `(.L_x_9) ;  /* 0x0000000000201947 */ /* 0x000ff40003800000 */
        /* <DEDUP_REMOVED lines=8> */
.L_x_9:
        /* <DEDUP_REMOVED lines=27> */
[----:B------:R-:W-:Y:S02]  /*09e0*/  IMAD.MOV R3, RZ, RZ, -R14 ;  /* 0x000000ffff037224 */ /* 0x000fe400078e0a0e */
[----:B------:R-:W-:-:S06]  /*09f0*/  IMAD.MOV.U32 R2, RZ, RZ, RZ ;  /* 0x000000ffff027224 */ /* 0x000fcc00078e00ff */
[----:B------:R-:W-:Y:S02]  /*0a00*/  DFMA R2, R10, -R2, R8 ;  /* 0x800000020a02722b */ /* 0x000fe40000000008 */
[----:B------:R-:W-:-:S04]  /*0a10*/  DMUL.RP R8, R8, R12 ;  /* 0x0000000c08087228 */ /* 0x000fc80000008000 */
[----:B------:R-:W-:-:S04]  /*0a20*/  IADD3 R2, PT, PT, -R14, -0x43300000, RZ ;  /* 0xbcd000000e027810 */ /* 0x000fc80007ffe1ff */
[----:B------:R-:W-:Y:S02]  /*0a30*/  FSETP.NEU.AND P0, PT, |R3|, R2, PT ;  /* 0x000000020300720b */ /* 0x000fe40003f0d200 */
[----:B------:R-:W-:Y:S02]  /*0a40*/  LOP3.LUT R5, R9, R5, RZ, 0x3c, !PT ;  /* 0x0000000509057212 */ /* 0x000fe400078e3cff */
[----:B------:R-:W-:Y:S02]  /*0a50*/  FSEL R10, R8, R10, !P0 ;  /* 0x0000000a080a7208 */ /* 0x000fe40004000000 */
[----:B------:R-:W-:Y:S01]  /*0a60*/  FSEL R11, R5, R11, !P0 ;  /* 0x0000000b050b7208 */ /* 0x000fe20004000000 */
[----:B------:R-:W-:Y:S06]  /*0a70*/  BRA `(.L_x_11) ;  /* 0x0000000000547947 */ /* 0x000fec0003800000 */
.L_x_10:
        /* <DEDUP_REMOVED lines=16> */
.L_x_13:
[----:B------:R-:W-:Y:S01]  /*0b80*/  LOP3.LUT R11, R5, 0x80000, RZ, 0xfc, !PT ;  /* 0x00080000050b7812 */ /* 0x000fe200078efcff */
[----:B------:R-:W-:Y:S01]  /*0b90*/  IMAD.MOV.U32 R10, RZ, RZ, R4 ;  /* 0x000000ffff0a7224 */ /* 0x000fe200078e0004 */
[----:B------:R-:W-:Y:S06]  /*0ba0*/  BRA `(.L_x_11) ;  /* 0x0000000000087947 */ /* 0x000fec0003800000 */
.L_x_12:
[----:B------:R-:W-:Y:S01]  /*0bb0*/  LOP3.LUT R11, R15, 0x80000, RZ, 0xfc, !PT ;  /* 0x000800000f0b7812 */ /* 0x000fe200078efcff */
[----:B------:R-:W-:-:S07]  /*0bc0*/  IMAD.MOV.U32 R10, RZ, RZ, R14 ;  /* 0x000000ffff0a7224 */ /* 0x000fce00078e000e */
.L_x_11:
[----:B------:R-:W-:Y:S02]  /*0bd0*/  IMAD.MOV.U32 R2, RZ, RZ, R0 ;  /* 0x000000ffff027224 */ /* 0x000fe400078e0000 */
[----:B------:R-:W-:-:S04]  /*0be0*/  IMAD.MOV.U32 R3, RZ, RZ, 0x0 ;  /* 0x00000000ff037424 */ /* 0x000fc800078e00ff */
[----:B------:R-:W-:Y:S05]  /*0bf0*/  RET.REL.NODEC R2 `(_Z15update_b1_batchPdPKddi) ;  /* 0xfffffff402007950 */ /* 0x000fea0003c3ffff */
.L_x_14:
        /* <DEDUP_REMOVED lines=16> */
.L_x_73:


//--------------------- .text._Z15update_W1_batchPdPKdS1_di --------------------------
	.section	.text._Z15update_W1_batchPdPKdS1_di,"ax",@progbits
	.align	128
        .global         _Z15update_W1_batchPdPKdS1_di
        .type           _Z15update_W1_batchPdPKdS1_di,@function
        .size           _Z15update_W1_batchPdPKdS1_di,(.L_x_74 - _Z15update_W1_batchPdPKdS1_di)
        .other          _Z15update_W1_batchPdPKdS1_di,@"STO_CUDA_ENTRY STV_DEFAULT"
_Z15update_W1_batchPdPKdS1_di:
.text._Z15update_W1_batchPdPKdS1_di:
[----:B------:R-:W-:Y:S01]  /*0000*/  LDC R1, c[0x0][0x37c] ;  /* 0x0000df00ff017b82 */ /* 0x000fe20000000800 */
[----:B------:R-:W0:Y:S07]  /*0010*/  S2R R3, SR_TID.X ;  /* 0x0000000000037919 */ /* 0x000e2e0000002100 */
[----:B------:R-:W0:Y:S08]  /*0020*/  S2UR UR4, SR_CTAID.X ;  /* 0x00000000000479c3 */ /* 0x000e300000002500 */
[----:B------:R-:W0:Y:S02]  /*0030*/  LDC R0, c[0x0][0x360] ;  /* 0x0000d800ff007b82 */ /* 0x000e240000000800 */
[----:B0-----:R-:W-:-:S05]  /*0040*/  IMAD R0, R0, UR4, R3 ;  /* 0x0000000400007c24 */ /* 0x001fca000f8e0203 */
[----:B------:R-:W-:-:S13]  /*0050*/  ISETP.GT.AND P0, PT, R0, 0x187ff, PT ;  /* 0x000187ff0000780c */ /* 0x000fda0003f04270 */
[----:B------:R-:W-:Y:S05]  /*0060*/  @P0 EXIT ;  /* 0x000000000000094d */ /* 0x000fea0003800000 */
[----:B------:R-:W0:Y:S01]  /*0070*/  LDC R2, c[0x0][0x3a0] ;  /* 0x0000e800ff027b82 */ /* 0x000e220000000800 */
[----:B------:R-:W-:Y:S01]  /*0080*/  IMAD.HI R3, R0, 0x5397829d, RZ ;  /* 0x5397829d00037827 */ /* 0x000fe200078e02ff */
[----:B------:R-:W1:Y:S01]  /*0090*/  LDCU.64 UR4, c[0x0][0x358] ;  /* 0x00006b00ff0477ac */ /* 0x000e620008000a00 */
[----:B------:R-:W-:-:S03]  /*00a0*/  CS2R R20, SRZ ;  /* 0x0000000000147805 */ /* 0x000fc6000001ff00 */
[----:B------:R-:W-:-:S04]  /*00b0*/  SHF.R.U32.HI R4, RZ, 0x1f, R3 ;  /* 0x0000001fff047819 */ /* 0x000fc80000011603 */
[----:B------:R-:W-:Y:S02]  /*00c0*/  LEA.HI.SX32 R3, R3, R4, 0x18 ;  /* 0x0000000403037211 */ /* 0x000fe400078fc2ff */
[----:B0-----:R-:W-:-:S13]  /*00d0*/  ISETP.GE.AND P0, PT, R2, 0x1, PT ;  /* 0x000000010200780c */ /* 0x001fda0003f06270 */
[----:B-1----:R-:W-:Y:S05]  /*00e0*/  @!P0 BRA `(.L_x_15) ;  /* 0x0000000400cc8947 */ /* 0x002fea0003800000 */
[C---:B------:R-:W-:Y:S01]  /*00f0*/  ISETP.GE.U32.AND P0, PT, R2.reuse, 0x8, PT ;  /* 0x000000080200780c */ /* 0x040fe20003f06070 */
[----:B------:R-:W-:Y:S01]  /*0100*/  IMAD R25, R3, -0x310, R0 ;  /* 0xfffffcf003197824 */ /* 0x000fe200078e0200 */
[----:B------:R-:W-:Y:S01]  /*0110*/  LOP3.LUT R5, R2, 0x7, RZ, 0xc0, !PT ;  /* 0x0000000702057812 */ /* 0x000fe200078ec0ff */
[----:B------:R-:W-:Y:S01]  /*0120*/  IMAD.MOV.U32 R24, RZ, RZ, RZ ;  /* 0x000000ffff187224 */ /* 0x000fe200078e00ff */
[----:B------:R-:W-:Y:S02]  /*0130*/  CS2R R20, SRZ ;  /* 0x0000000000147805 */ /* 0x000fe4000001ff00 */
[----:B------:R-:W-:-:S07]  /*0140*/  ISETP.NE.AND P1, PT, R5, RZ, PT ;  /* 0x000000ff0500720c */ /* 0x000fce0003f25270 */
[----:B------:R-:W-:Y:S06]  /*0150*/  @!P0 BRA `(.L_x_16) ;  /* 0x0000000000c88947 */ /* 0x000fec0003800000 */
[----:B------:R-:W-:Y:S01]  /*0160*/  LOP3.LUT R24, R2, 0x7ffffff8, RZ, 0xc0, !PT ;  /* 0x7ffffff802187812 */ /* 0x000fe200078ec0ff */
[----:B------:R-:W-:Y:S01]  /*0170*/  IMAD.MOV.U32 R4, RZ, RZ, RZ ;  /* 0x000000ffff047224 */ /* 0x000fe200078e00ff */
[----:B------:R-:W-:-:S07]  /*0180*/  CS2R R20, SRZ ;  /* 0x0000000000147805 */ /* 0x000fce000001ff00 */
.L_x_17:
[----:B------:R-:W0:Y:S01]  /*0190*/  LDC.64 R8, c[0x0][0x388] ;  /* 0x0000e200ff087b82 */ /* 0x000e220000000a00 */
[C---:B------:R-:W-:Y:S02]  /*01a0*/  IMAD R11, R4.reuse, 0x80, R3 ;  /* 0x00000080040b7824 */ /* 0x040fe400078e0203 */
[----:B------:R-:W-:-:S05]  /*01b0*/  IMAD R27, R4, 0x310, R25 ;  /* 0x00000310041b7824 */ /* 0x000fca00078e0219 */
[----:B------:R-:W1:Y:S01]  /*01c0*/  LDC.64 R6, c[0x0][0x390] ;  /* 0x0000e400ff067b82 */ /* 0x000e620000000a00 */
[----:B0-----:R-:W-:-:S05]  /*01d0*/  IMAD.WIDE R8, R11, 0x8, R8 ;  /* 0x000000080b087825 */ /* 0x001fca00078e0208 */
[----:B------:R-:W2:Y:S01]  /*01e0*/  LDG.E.64 R16, desc[UR4][R8.64] ;  /* 0x0000000408107981 */ /* 0x000ea2000c1e1b00 */
[----:B-1----:R-:W-:-:S03]  /*01f0*/  IMAD.WIDE R22, R27, 0x8, R6 ;  /* 0x000000081b167825 */ /* 0x002fc600078e0206 */
[----:B------:R-:W3:Y:S04]  /*0200*/  LDG.E.64 R10, desc[UR4][R8.64+0x400] ;  /* 0x00040004080a7981 */ /* 0x000ee8000c1e1b00 */
[----:B------:R-:W2:Y:S01]  /*0210*/  LDG.E.64 R14, desc[UR4][R22.64] ;  /* 0x00000004160e7981 */ /* 0x000ea2000c1e1b00 */
[----:B------:R-:W-:-:S04]  /*0220*/  VIADD R13, R27, 0x310 ;  /* 0x000003101b0d7836 */ /* 0x000fc80000000000 */
[----:B------:R-:W-:-:S04]  /*0230*/  IMAD.WIDE.U32 R12, R13, 0x8, R6 ;  /* 0x000000080d0c7825 */ /* 0x000fc800078e0006 */
[C---:B------:R-:W-:Y:S01]  /*0240*/  VIADD R19, R27.reuse, 0x620 ;  /* 0x000006201b137836 */ /* 0x040fe20000000000 */
[----:B------:R-:W-:Y:S01]  /*0250*/  IADD3 R29, PT, PT, R27, 0x930, RZ ;  /* 0x000009301b1d7810 */ /* 0x000fe20007ffe0ff */
[----:B------:R-:W3:Y:S02]  /*0260*/  LDG.E.64 R12, desc[UR4][R12.64] ;  /* 0x000000040c0c7981 */ /* 0x000ee4000c1e1b00 */
[--C-:B------:R-:W-:Y:S02]  /*0270*/  IMAD.WIDE.U32 R18, R19, 0x8, R6.reuse ;  /* 0x0000000813127825 */ /* 0x100fe400078e0006 */
[----:B------:R-:W4:Y:S04]  /*0280*/  LDG.E.64 R22, desc[UR4][R8.64+0xc00] ;  /* 0x000c000408167981 */ /* 0x000f28000c1e1b00 */
[----:B------:R-:W5:Y:S01]  /*0290*/  LDG.E.64 R18, desc[UR4][R18.64] ;  /* 0x0000000412127981 */ /* 0x000f62000c1e1b00 */
[----:B------:R-:W-:Y:S01]  /*02a0*/  IMAD.WIDE.U32 R28, R29, 0x8, R6 ;  /* 0x000000081d1c7825 */ /* 0x000fe200078e0006 */
[----:B--2---:R-:W-:-:S02]  /*02b0*/  DFMA R14, R16, R14, R20 ;  /* 0x0000000e100e722b */ /* 0x004fc40000000014 */
[----:B------:R-:W5:Y:S04]  /*02c0*/  LDG.E.64 R16, desc[UR4][R8.64+0x800] ;  /* 0x0008000408107981 */ /* 0x000f68000c1e1b00 */
[----:B------:R-:W4:Y:S02]  /*02d0*/  LDG.E.64 R20, desc[UR4][R28.64] ;  /* 0x000000041c147981 */ /* 0x000f24000c1e1b00 */
[----:B---3--:R-:W-:Y:S01]  /*02e0*/  DFMA R12, R10, R12, R14 ;  /* 0x0000000c0a0c722b */ /* 0x008fe2000000000e */
[----:B------:R-:W-:-:S04]  /*02f0*/  VIADD R11, R27, 0xc40 ;  /* 0x00000c401b0b7836 */ /* 0x000fc80000000000 */
[----:B------:R-:W-:-:S04]  /*0300*/  IMAD.WIDE.U32 R10, R11, 0x8, R6 ;  /* 0x000000080b0a7825 */ /* 0x000fc800078e0006 */
[----:B------:R-:W-:Y:S02]  /*0310*/  VIADD R15, R27, 0xf50 ;  /* 0x00000f501b0f7836 */ /* 0x000fe40000000000 */
[----:B------:R-:W2:Y:S02]  /*0320*/  LDG.E.64 R10, desc[UR4][R10.64] ;  /* 0x000000040a0a7981 */ /* 0x000ea4000c1e1b00 */
[----:B------:R-:W-:-:S06]  /*0330*/  IMAD.WIDE.U32 R14, R15, 0x8, R6 ;  /* 0x000000080f0e7825 */ /* 0x000fcc00078e0006 */
[----:B------:R-:W3:Y:S01]  /*0340*/  LDG.E.64 R14, desc[UR4][R14.64] ;  /* 0x000000040e0e7981 */ /* 0x000ee2000c1e1b00 */
[----:B-----5:R-:W-:-:S03]  /*0350*/  DFMA R16, R16, R18, R12 ;  /* 0x000000121010722b */ /* 0x020fc6000000000c */
[----:B------:R-:W2:Y:S01]  /*0360*/  LDG.E.64 R12, desc[UR4][R8.64+0x1000] ;  /* 0x00100004080c7981 */ /* 0x000ea2000c1e1b00 */
[----:B------:R-:W-:-:S04]  /*0370*/  VIADD R19, R27, 0x1260 ;  /* 0x000012601b137836 */ /* 0x000fc80000000000 */
[----:B----4-:R-:W-:Y:S02]  /*0380*/  DFMA R20, R22, R20, R16 ;  /* 0x000000141614722b */ /* 0x010fe40000000010 */
[----:B------:R-:W3:Y:S01]  /*0390*/  LDG.E.64 R16, desc[UR4][R8.64+0x1400] ;  /* 0x0014000408107981 */ /* 0x000ee2000c1e1b00 */
[----:B------:R-:W-:-:S03]  /*03a0*/  IMAD.WIDE.U32 R18, R19, 0x8, R6 ;  /* 0x0000000813127825 */ /* 0x000fc600078e0006 */
[----:B------:R-:W4:Y:S01]  /*03b0*/  LDG.E.64 R22, desc[UR4][R8.64+0x1800] ;  /* 0x0018000408167981 */ /* 0x000f22000c1e1b00 */
[----:B------:R-:W-:-:S03]  /*03c0*/  VIADD R27, R27, 0x1570 ;  /* 0x000015701b1b7836 */ /* 0x000fc60000000000 */
[----:B------:R-:W4:Y:S01]  /*03d0*/  LDG.E.64 R18, desc[UR4][R18.64] ;  /* 0x0000000412127981 */ /* 0x000f22000c1e1b00 */
[----:B------:R-:W-:-:S03]  /*03e0*/  IMAD.WIDE.U32 R6, R27, 0x8, R6 ;  /* 0x000000081b067825 */ /* 0x000fc600078e0006 */
[----:B------:R-:W5:Y:S04]  /*03f0*/  LDG.E.64 R26, desc[UR4][R8.64+0x1c00] ;  /* 0x001c0004081a7981 */ /* 0x000f68000c1e1b00 */
[----:B------:R-:W5:Y:S01]  /*0400*/  LDG.E.64 R6, desc[UR4][R6.64] ;  /* 0x0000000406067981 */ /* 0x000f62000c1e1b00 */
[----:B------:R-:W-:-:S04]  /*0410*/  IADD3 R4, PT, PT, R4, 0x8, RZ ;  /* 0x0000000804047810 */ /* 0x000fc80007ffe0ff */
[----:B------:R-:W-:Y:S01]  /*0420*/  ISETP.NE.AND P0, PT, R4, R24, PT ;  /* 0x000000180400720c */ /* 0x000fe20003f05270 */
[----:B--2---:R-:W-:-:S08]  /*0430*/  DFMA R10, R12, R10, R20 ;  /* 0x0000000a0c0a722b */ /* 0x004fd00000000014 */
[----:B---3--:R-:W-:-:S08]  /*0440*/  DFMA R10, R16, R14, R10 ;  /* 0x0000000e100a722b */ /* 0x008fd0000000000a */
[----:B----4-:R-:W-:-:S08]  /*0450*/  DFMA R10, R22, R18, R10 ;  /* 0x00000012160a722b */ /* 0x010fd0000000000a */
[----:B-----5:R-:W-:Y:S01]  /*0460*/  DFMA R20, R26, R6, R10 ;  /* 0x000000061a14722b */ /* 0x020fe2000000000a */
[----:B------:R-:W-:Y:S10]  /*0470*/  @P0 BRA `(.L_x_17) ;  /* 0xfffffffc00440947 */ /* 0x000ff4000383ffff */
.L_x_16:
[----:B------:R-:W-:Y:S05]  /*0480*/  @!P1 BRA `(.L_x_15) ;  /* 0x0000000000e49947 */ /* 0x000fea0003800000 */
[----:B------:R-:W-:Y:S02]  /*0490*/  ISETP.GE.U32.AND P0, PT, R5, 0x4, PT ;  /* 0x000000040500780c */ /* 0x000fe40003f06070 */
[----:B------:R-:W-:-:S04]  /*04a0*/  LOP3.LUT R26, R2, 0x3, RZ, 0xc0, !PT ;  /* 0x00000003021a7812 */ /* 0x000fc800078ec0ff */
[----:B------:R-:W-:-:S07]  /*04b0*/  ISETP.NE.AND P1, PT, R26, RZ, PT ;  /* 0x000000ff1a00720c */ /* 0x000fce0003f25270 */
[----:B------:R-:W-:Y:S06]  /*04c0*/  @!P0 BRA `(.L_x_18) ;  /* 0x0000000000648947 */ /* 0x000fec0003800000 */
[----:B------:R-:W0:Y:S01]  /*04d0*/  LDC.64 R18, c[0x0][0x390] ;  /* 0x0000e400ff127b82 */ /* 0x000e220000000a00 */
[C---:B------:R-:W-:Y:S02]  /*04e0*/  IMAD R17, R24.reuse, 0x310, R25 ;  /* 0x0000031018117824 */ /* 0x040fe400078e0219 */
[----:B------:R-:W-:Y:S02]  /*04f0*/  IMAD R7, R24, 0x80, R3 ;  /* 0x0000008018077824 */ /* 0x000fe400078e0203 */
[----:B------:R-:W-:-:S03]  /*0500*/  VIADD R13, R17, 0x310 ;  /* 0x00000310110d7836 */ /* 0x000fc60000000000 */
[----:B------:R-:W1:Y:S01]  /*0510*/  LDC.64 R4, c[0x0][0x388] ;  /* 0x0000e200ff047b82 */ /* 0x000e620000000a00 */
[C---:B------:R-:W-:Y:S02]  /*0520*/  VIADD R15, R17.reuse, 0x620 ;  /* 0x00000620110f7836 */ /* 0x040fe40000000000 */
[----:B0-----:R-:W-:-:S04]  /*0530*/  IMAD.WIDE R8, R17, 0x8, R18 ;  /* 0x0000000811087825 */ /* 0x001fc800078e0212 */
[----:B------:R-:W-:Y:S02]  /*0540*/  IMAD.WIDE.U32 R12, R13, 0x8, R18 ;  /* 0x000000080d0c7825 */ /* 0x000fe400078e0012 */
[----:B------:R-:W2:Y:S02]  /*0550*/  LDG.E.64 R8, desc[UR4][R8.64] ;  /* 0x0000000408087981 */ /* 0x000ea4000c1e1b00 */
[----:B-1----:R-:W-:Y:S02]  /*0560*/  IMAD.WIDE R4, R7, 0x8, R4 ;  /* 0x0000000807047825 */ /* 0x002fe400078e0204 */
[----:B------:R-:W3:Y:S04]  /*0570*/  LDG.E.64 R12, desc[UR4][R12.64] ;  /* 0x000000040c0c7981 */ /* 0x000ee8000c1e1b00 */
[----:B------:R-:W2:Y:S01]  /*0580*/  LDG.E.64 R6, desc[UR4][R4.64] ;  /* 0x0000000404067981 */ /* 0x000ea2000c1e1b00 */
[----:B------:R-:W-:-:S03]  /*0590*/  IMAD.WIDE.U32 R14, R15, 0x8, R18 ;  /* 0x000000080f0e7825 */ /* 0x000fc600078e0012 */
[----:B------:R-:W3:Y:S01]  /*05a0*/  LDG.E.64 R10, desc[UR4][R4.64+0x400] ;  /* 0x00040004040a7981 */ /* 0x000ee2000c1e1b00 */
[----:B------:R-:W-:-:S03]  /*05b0*/  VIADD R23, R17, 0x930 ;  /* 0x0000093011177836 */ /* 0x000fc60000000000 */
[----:B------:R-:W4:Y:S01]  /*05c0*/  LDG.E.64 R14, desc[UR4][R14.64] ;  /* 0x000000040e0e7981 */ /* 0x000f22000c1e1b00 */
[----:B------:R-:W-:-:S03]  /*05d0*/  IMAD.WIDE.U32 R18, R23, 0x8, R18 ;  /* 0x0000000817127825 */ /* 0x000fc600078e0012 */
[----:B------:R-:W4:Y:S04]  /*05e0*/  LDG.E.64 R16, desc[UR4][R4.64+0x800] ;  /* 0x0008000404107981 */ /* 0x000f28000c1e1b00 */
[----:B------:R-:W5:Y:S04]  /*05f0*/  LDG.E.64 R22, desc[UR4][R4.64+0xc00] ;  /* 0x000c000404167981 */ /* 0x000f68000c1e1b00 */
[----:B------:R-:W5:Y:S01]  /*0600*/  LDG.E.64 R18, desc[UR4][R18.64] ;  /* 0x0000000412127981 */ /* 0x000f62000c1e1b00 */
[----:B------:R-:W-:Y:S01]  /*0610*/  IADD3 R24, PT, PT, R24, 0x4, RZ ;  /* 0x0000000418187810 */ /* 0x000fe20007ffe0ff */
[----:B--2---:R-:W-:-:S08]  /*0620*/  DFMA R6, R6, R8, R20 ;  /* 0x000000080606722b */ /* 0x004fd00000000014 */
[----:B---3--:R-:W-:-:S08]  /*0630*/  DFMA R6, R10, R12, R6 ;  /* 0x0000000c0a06722b */ /* 0x008fd00000000006 */
[----:B----4-:R-:W-:-:S08]  /*0640*/  DFMA R6, R16, R14, R6 ;  /* 0x0000000e1006722b */ /* 0x010fd00000000006 */
[----:B-----5:R-:W-:-:S11]  /*0650*/  DFMA R20, R22, R18, R6 ;  /* 0x000000121614722b */ /* 0x020fd60000000006 */
.L_x_18:
[----:B------:R-:W-:Y:S05]  /*0660*/  @!P1 BRA `(.L_x_15) ;  /* 0x00000000006c9947 */ /* 0x000fea0003800000 */
[----:B------:R-:W-:Y:S02]  /*0670*/  ISETP.NE.AND P0, PT, R26, 0x1, PT ;  /* 0x000000011a00780c */ /* 0x000fe40003f05270 */
[----:B------:R-:W-:-:S04]  /*0680*/  LOP3.LUT R4, R2, 0x1, RZ, 0xc0, !PT ;  /* 0x0000000102047812 */ /* 0x000fc800078ec0ff */
[----:B------:R-:W-:-:S07]  /*0690*/  ISETP.NE.U32.AND P1, PT, R4, 0x1, PT ;  /* 0x000000010400780c */ /* 0x000fce0003f25070 */
[----:B------:R-:W0:Y:S01]  /*06a0*/  @P0 LDC.64 R16, c[0x0][0x390] ;  /* 0x0000e400ff100b82 */ /* 0x000e220000000a00 */
[C---:B------:R-:W-:Y:S02]  /*06b0*/  @P0 IMAD R13, R24.reuse, 0x310, R25 ;  /* 0x00000310180d0824 */ /* 0x040fe400078e0219 */
[----:B------:R-:W-:-:S05]  /*06c0*/  @P0 IMAD R11, R24, 0x80, R3 ;  /* 0x00000080180b0824 */ /* 0x000fca00078e0203 */
[----:B------:R-:W1:Y:S08]  /*06d0*/  @P0 LDC.64 R14, c[0x0][0x388] ;  /* 0x0000e200ff0e0b82 */ /* 0x000e700000000a00 */
[----:B------:R-:W2:Y:S08]  /*06e0*/  @!P1 LDC.64 R4, c[0x0][0x388] ;  /* 0x0000e200ff049b82 */ /* 0x000eb00000000a00 */
[----:B------:R-:W3:Y:S01]  /*06f0*/  @!P1 LDC.64 R6, c[0x0][0x390] ;  /* 0x0000e400ff069b82 */ /* 0x000ee20000000a00 */
[----:B0-----:R-:W-:-:S04]  /*0700*/  @P0 IMAD.WIDE R8, R13, 0x8, R16 ;  /* 0x000000080d080825 */ /* 0x001fc800078e0210 */
[----:B------:R-:W-:Y:S02]  /*0710*/  @P0 VIADD R13, R13, 0x310 ;  /* 0x000003100d0d0836 */ /* 0x000fe40000000000 */
[----:B------:R-:W4:Y:S01]  /*0720*/  @P0 LDG.E.64 R8, desc[UR4][R8.64] ;  /* 0x0000000408080981 */ /* 0x000f22000c1e1b00 */
[----:B-1----:R-:W-:-:S05]  /*0730*/  @P0 IMAD.WIDE R14, R11, 0x8, R14 ;  /* 0x000000080b0e0825 */ /* 0x002fca00078e020e */
[----:B------:R-:W4:Y:S01]  /*0740*/  @P0 LDG.E.64 R10, desc[UR4][R14.64] ;  /* 0x000000040e0a0981 */ /* 0x000f22000c1e1b00 */
[----:B------:R-:W-:Y:S02]  /*0750*/  @P0 VIADD R24, R24, 0x2 ;  /* 0x0000000218180836 */ /* 0x000fe40000000000 */
[----:B------:R-:W-:Y:S02]  /*0760*/  @P0 IMAD.WIDE.U32 R16, R13, 0x8, R16 ;  /* 0x000000080d100825 */ /* 0x000fe400078e0010 */
[----:B------:R-:W5:Y:S02]  /*0770*/  @P0 LDG.E.64 R12, desc[UR4][R14.64+0x400] ;  /* 0x000400040e0c0981 */ /* 0x000f64000c1e1b00 */
[C---:B------:R-:W-:Y:S02]  /*0780*/  @!P1 IMAD R3, R24.reuse, 0x80, R3 ;  /* 0x0000008018039824 */ /* 0x040fe400078e0203 */
[----:B------:R-:W-:Y:S01]  /*0790*/  @!P1 IMAD R25, R24, 0x310, R25 ;  /* 0x0000031018199824 */ /* 0x000fe200078e0219 */
[----:B------:R-:W5:Y:S01]  /*07a0*/  @P0 LDG.E.64 R16, desc[UR4][R16.64] ;  /* 0x0000000410100981 */ /* 0x000f62000c1e1b00 */
[----:B--2---:R-:W-:-:S04]  /*07b0*/  @!P1 IMAD.WIDE R4, R3, 0x8, R4 ;  /* 0x0000000803049825 */ /* 0x004fc800078e0204 */
[----:B---3--:R-:W-:Y:S02]  /*07c0*/  @!P1 IMAD.WIDE R6, R25, 0x8, R6 ;  /* 0x0000000819069825 */ /* 0x008fe400078e0206 */
[----:B------:R-:W2:Y:S04]  /*07d0*/  @!P1 LDG.E.64 R4, desc[UR4][R4.64] ;  /* 0x0000000404049981 */ /* 0x000ea8000c1e1b00 */
[----:B------:R-:W2:Y:S01]  /*07e0*/  @!P1 LDG.E.64 R6, desc[UR4][R6.64] ;  /* 0x0000000406069981 */ /* 0x000ea2000c1e1b00 */
[----:B----4-:R-:W-:-:S08]  /*07f0*/  @P0 DFMA R8, R10, R8, R20 ;  /* 0x000000080a08022b */ /* 0x010fd00000000014 */
[----:B-----5:R-:W-:-:S08]  /*0800*/  @P0 DFMA R20, R12, R16, R8 ;  /* 0x000000100c14022b */ /* 0x020fd00000000008 */
[----:B--2---:R-:W-:-:S11]  /*0810*/  @!P1 DFMA R20, R4, R6, R20 ;  /* 0x000000060414922b */ /* 0x004fd60000000014 */
.L_x_15:
[----:B------:R-:W0:Y:S01]  /*0820*/  I2F.F64 R6, R2 ;  /* 0x0000000200067312 */ /* 0x000e220000201c00 */
[----:B------:R-:W-:Y:S01]  /*0830*/  MOV R4, 0x1 ;  /* 0x0000000100047802 */ /* 0x000fe20000000f00 */
[----:B------:R-:W-:Y:S01]  /*0840*/  BSSY.RECONVERGENT B0, `(.L_x_19) ;  /* 0x0000012000007945 */ /* 0x000fe20003800200 */
[----:B------:R-:W-:-:S05]  /*0850*/  FSETP.GEU.AND P1, PT, |R21|, 6.5827683646048100446e-37, PT ;  /* 0x036000001500780b */ /* 0x000fca0003f2e200 */
        /* <DEDUP_REMOVED lines=12> */
[----:B------:R-:W-:Y:S01]  /*0920*/  IMAD.MOV.U32 R4, RZ, RZ, R20 ;  /* 0x000000ffff047224 */ /* 0x000fe200078e0014 */
[----:B------:R-:W-:Y:S01]  /*0930*/  MOV R10, 0x960 ;  /* 0x00000960000a7802 */ /* 0x000fe20000000f00 */
[----:B------:R-:W-:-:S07]  /*0940*/  IMAD.MOV.U32 R5, RZ, RZ, R21 ;  /* 0x000000ffff057224 */ /* 0x000fce00078e0015 */
[----:B------:R-:W-:Y:S05]  /*0950*/  CALL.REL.NOINC `($__internal_2_$__cuda_sm20_div_rn_f64_full) ;  /* 0x0000000000207944 */ /* 0x000fea0003c00000 */
.L_x_20:
[----:B------:R-:W-:Y:S05]  /*0960*/  BSYNC.RECONVERGENT B0 ;  /* 0x0000000000007941 */ /* 0x000fea0003800200 */
.L_x_19:
[----:B------:R-:W0:Y:S01]  /*0970*/  LDC.64 R2, c[0x0][0x380] ;  /* 0x0000e000ff027b82 */ /* 0x000e220000000a00 */
[----:B------:R-:W1:Y:S01]  /*0980*/  LDCU.64 UR6, c[0x0][0x398] ;  /* 0x00007300ff0677ac */ /* 0x000e620008000a00 */
[----:B0-----:R-:W-:-:S05]  /*0990*/  IMAD.WIDE R2, R0, 0x8, R2 ;  /* 0x0000000800027825 */ /* 0x001fca00078e0202 */
[----:B------:R-:W1:Y:S02]  /*09a0*/  LDG.E.64 R6, desc[UR4][R2.64] ;  /* 0x0000000402067981 */ /* 0x000e64000c1e1b00 */
[----:B-1----:R-:W-:-:S07]  /*09b0*/  DFMA R6, -R4, UR6, R6 ;  /* 0x0000000604067c2b */ /* 0x002fce0008000106 */
[----:B------:R-:W-:Y:S01]  /*09c0*/  STG.E.64 desc[UR4][R2.64], R6 ;  /* 0x0000000602007986 */ /* 0x000fe2000c101b04 */
[----:B------:R-:W-:Y:S05]  /*09d0*/  EXIT ;  /* 0x000000000000794d */ /* 0x000fea0003800000 */
        .weak           $__internal_2_$__cuda_sm20_div_rn_f64_full
        .type           $__internal_2_$__cuda_sm20_div_rn_f64_full,@function
        .size           $__internal_2_$__cuda_sm20_div_rn_f64_full,(.L_x_74 - $__internal_2_$__cuda_sm20_div_rn_f64_full)
$__internal_2_$__cuda_sm20_div_rn_f64_full:
[C---:B------:R-:W-:Y:S01]  /*09e0*/  FSETP.GEU.AND P0, PT, |R7|.reuse, 1.469367938527859385e-39, PT ;  /* 0x001000000700780b */ /* 0x040fe20003f0e200 */
[----:B------:R-:W-:Y:S01]  /*09f0*/  IMAD.MOV.U32 R16, RZ, RZ, 0x1 ;  /* 0x00000001ff107424 */ /* 0x000fe200078e00ff */
[----:B------:R-:W-:Y:S01]  /*0a00*/  LOP3.LUT R2, R7, 0x800fffff, RZ, 0xc0, !PT ;  /* 0x800fffff07027812 */ /* 0x000fe200078ec0ff */
[----:B------:R-:W-:Y:S01]  /*0a10*/  BSSY.RECONVERGENT B1, `(.L_x_21) ;  /* 0x0000055000017945 */ /* 0x000fe20003800200 */
[C---:B------:R-:W-:Y:S02]  /*0a20*/  FSETP.GEU.AND P2, PT, |R5|.reuse, 1.469367938527859385e-39, PT ;  /* 0x001000000500780b */ /* 0x040fe40003f4e200 */
[----:B------:R-:W-:Y:S01]  /*0a30*/  LOP3.LUT R3, R2, 0x3ff00000, RZ, 0xfc, !PT ;  /* 0x3ff0000002037812 */ /* 0x000fe200078efcff */
[----:B------:R-:W-:Y:S01]  /*0a40*/  IMAD.MOV.U32 R2, RZ, RZ, R6 ;  /* 0x000000ffff027224 */ /* 0x000fe200078e0006 */
[----:B------:R-:W-:Y:S02]  /*0a50*/  LOP3.LUT R11, R5, 0x7ff00000, RZ, 0xc0, !PT ;  /* 0x7ff00000050b7812 */ /* 0x000fe400078ec0ff */
[----:B------:R-:W-:-:S03]  /*0a60*/  LOP3.LUT R14, R7, 0x7ff00000, RZ, 0xc0, !PT ;  /* 0x7ff00000070e7812 */ /* 0x000fc600078ec0ff */
[----:B------:R-:W-:Y:S01]  /*0a70*/  @!P0 DMUL R2, R6, 8.98846567431157953865e+307 ;  /* 0x7fe0000006028828 */ /* 0x000fe20000000000 */
[----:B------:R-:W-:-:S03]  /*0a80*/  ISETP.GE.U32.AND P1, PT, R11, R14, PT ;  /* 0x0000000e0b00720c */ /* 0x000fc60003f26070 */
[----:B------:R-:W-:Y:S01]  /*0a90*/  @!P2 LOP3.LUT R12, R7, 0x7ff00000, RZ, 0xc0, !PT ;  /* 0x7ff00000070ca812 */ /* 0x000fe200078ec0ff */
[----:B------:R-:W-:Y:S01]  /*0aa0*/  @!P2 IMAD.MOV.U32 R18, RZ, RZ, RZ ;  /* 0x000000ffff12a224 */ /* 0x000fe200078e00ff */
[----:B------:R-:W0:Y:S02]  /*0ab0*/  MUFU.RCP64H R17, R3 ;  /* 0x0000000300117308 */ /* 0x000e240000001800 */
[----:B------:R-:W-:Y:S02]  /*0ac0*/  @!P2 ISETP.GE.U32.AND P3, PT, R11, R12, PT ;  /* 0x0000000c0b00a20c */ /* 0x000fe40003f66070 */
[----:B------:R-:W-:-:S04]  /*0ad0*/  MOV R12, 0x1ca00000 ;  /* 0x1ca00000000c7802 */ /* 0x000fc80000000f00 */
[----:B------:R-:W-:-:S04]  /*0ae0*/  @!P2 SEL R13, R12, 0x63400000, !P3 ;  /* 0x634000000c0da807 */ /* 0x000fc80005800000 */
[----:B------:R-:W-:-:S04]  /*0af0*/  @!P2 LOP3.LUT R13, R13, 0x80000000, R5, 0xf8, !PT ;  /* 0x800000000d0da812 */ /* 0x000fc800078ef805 */
[----:B------:R-:W-:Y:S01]  /*0b00*/  @!P2 LOP3.LUT R19, R13, 0x100000, RZ, 0xfc, !PT ;  /* 0x001000000d13a812 */ /* 0x000fe200078efcff */
[----:B0-----:R-:W-:-:S08]  /*0b10*/  DFMA R8, R16, -R2, 1 ;  /* 0x3ff000001008742b */ /* 0x001fd00000000802 */
[----:B------:R-:W-:-:S08]  /*0b20*/  DFMA R8, R8, R8, R8 ;  /* 0x000000080808722b */ /* 0x000fd00000000008 */
[----:B------:R-:W-:Y:S01]  /*0b30*/  DFMA R16, R16, R8, R16 ;  /* 0x000000081010722b */ /* 0x000fe20000000010 */
[----:B------:R-:W-:Y:S01]  /*0b40*/  SEL R9, R12, 0x63400000, !P1 ;  /* 0x634000000c097807 */ /* 0x000fe20004800000 */
[----:B------:R-:W-:-:S03]  /*0b50*/  IMAD.MOV.U32 R8, RZ, RZ, R4 ;  /* 0x000000ffff087224 */ /* 0x000fc600078e0004 */
[----:B------:R-:W-:-:S03]  /*0b60*/  LOP3.LUT R9, R9, 0x800fffff, R5, 0xf8, !PT ;  /* 0x800fffff09097812 */ /* 0x000fc600078ef805 */
[----:B------:R-:W-:-:S03]  /*0b70*/  DFMA R20, R16, -R2, 1 ;  /* 0x3ff000001014742b */ /* 0x000fc60000000802 */
[----:B------:R-:W-:-:S05]  /*0b80*/  @!P2 DFMA R8, R8, 2, -R18 ;  /* 0x400000000808a82b */ /* 0x000fca0000000812 */
[----:B------:R-:W-:Y:S01]  /*0b90*/  DFMA R16, R16, R20, R16 ;  /* 0x000000141010722b */ /* 0x000fe20000000010 */
[----:B------:R-:W-:Y:S02]  /*0ba0*/  IMAD.MOV.U32 R21, RZ, RZ, R11 ;  /* 0x000000ffff157224 */ /* 0x000fe400078e000b */
[----:B------:R-:W-:Y:S01]  /*0bb0*/  IMAD.MOV.U32 R20, RZ, RZ, R14 ;  /* 0x000000ffff147224 */ /* 0x000fe200078e000e */
[----:B------:R-:W-:Y:S02]  /*0bc0*/  @!P0 LOP3.LUT R20, R3, 0x7ff00000, RZ, 0xc0, !PT ;  /* 0x7ff0000003148812 */ /* 0x000fe400078ec0ff */
[----:B------:R-:W-:Y:S02]  /*0bd0*/  @!P2 LOP3.LUT R21, R9, 0x7ff00000, RZ, 0xc0, !PT ;  /* 0x7ff000000915a812 */ /* 0x000fe400078ec0ff */
[----:B------:R-:W-:Y:S01]  /*0be0*/  DMUL R18, R16, R8 ;  /* 0x0000000810127228 */ /* 0x000fe20000000000 */
[----:B------:R-:W-:Y:S01]  /*0bf0*/  VIADD R22, R20, 0xffffffff ;  /* 0xffffffff14167836 */ /* 0x000fe20000000000 */
[----:B------:R-:W-:-:S04]  /*0c00*/  IADD3 R13, PT, PT, R21, -0x1, RZ ;  /* 0xffffffff150d7810 */ /* 0x000fc80007ffe0ff */
[----:B------:R-:W-:Y:S02]  /*0c10*/  ISETP.GT.U32.AND P0, PT, R13, 0x7feffffe, PT ;  /* 0x7feffffe0d00780c */ /* 0x000fe40003f04070 */
[----:B------:R-:W-:Y:S02]  /*0c20*/  DFMA R14, R18, -R2, R8 ;  /* 0x80000002120e722b */ /* 0x000fe40000000008 */
[----:B------:R-:W-:-:S06]  /*0c30*/  ISETP.GT.U32.OR P0, PT, R22, 0x7feffffe, P0 ;  /* 0x7feffffe1600780c */ /* 0x000fcc0000704470 */
[----:B------:R-:W-:-:S07]  /*0c40*/  DFMA R14, R16, R14, R18 ;  /* 0x0000000e100e722b */ /* 0x000fce0000000012 */
[----:B------:R-:W-:Y:S05]  /*0c50*/  @P0 BRA `(.L_x_22) ;  /* 0x00000000006c0947 */ /* 0x000fea0003800000 */
        /* <DEDUP_REMOVED lines=12> */
[----:B------:R-:W-:-:S09]  /*0d20*/  MOV R4, RZ ;  /* 0x000000ff00047202 */ /* 0x000fd20000000f00 */
        /* <DEDUP_REMOVED lines=14> */
.L_x_22:
        /* <DEDUP_REMOVED lines=11> */
[----:B------:R-:W-:Y:S02]  /*0ec0*/  @P0 LOP3.LUT R2, R13, 0x7ff00000, RZ, 0xfc, !PT ;  /* 0x7ff000000d020812 */ /* 0x000fe400078efcff */
[----:B------:R-:W-:Y:S01]  /*0ed0*/  @!P0 MOV R12, RZ ;  /* 0x000000ff000c8202 */ /* 0x000fe20000000f00 */
[----:B------:R-:W-:Y:S02]  /*0ee0*/  @P0 IMAD.MOV.U32 R12, RZ, RZ, RZ ;  /* 0x000000ffff0c0224 */ /* 0x000fe400078e00ff */
[----:B------:R-:W-:Y:S01]  /*0ef0*/  @P0 IMAD.MOV.U32 R13, RZ, RZ, R2 ;  /* 0x000000ffff0d0224 */ /* 0x000fe200078e0002 */
[----:B------:R-:W-:Y:S06]  /*0f00*/  BRA `(.L_x_23) ;  /* 0x0000000000147947 */ /* 0x000fec0003800000 */
.L_x_25:
[----:B------:R-:W-:Y:S01]  /*0f10*/  LOP3.LUT R13, R7, 0x80000, RZ, 0xfc, !PT ;  /* 0x00080000070d7812 */ /* 0x000fe200078efcff */
[----:B------:R-:W-:Y:S01]  /*0f20*/  IMAD.MOV.U32 R12, RZ, RZ, R6 ;  /* 0x000000ffff0c7224 */ /* 0x000fe200078e0006 */
[----:B------:R-:W-:Y:S06]  /*0f30*/  BRA `(.L_x_23) ;  /* 0x0000000000087947 */ /* 0x000fec0003800000 */
.L_x_24:
[----:B------:R-:W-:Y:S01]  /*0f40*/  LOP3.LUT R13, R5, 0x80000, RZ, 0xfc, !PT ;  /* 0x00080000050d7812 */ /* 0x000fe200078efcff */
[----:B------:R-:W-:-:S07]  /*0f50*/  IMAD.MOV.U32 R12, RZ, RZ, R4 ;  /* 0x000000ffff0c7224 */ /* 0x000fce00078e0004 */
.L_x_23:
[----:B------:R-:W-:Y:S05]  /*0f60*/  BSYNC.RECONVERGENT B1 ;  /* 0x0000000000017941 */ /* 0x000fea0003800200 */
.L_x_21:
[----:B------:R-:W-:Y:S01]  /*0f70*/  IMAD.MOV.U32 R11, RZ, RZ, 0x0 ;  /* 0x00000000ff0b7424 */ /* 0x000fe200078e00ff */
[----:B------:R-:W-:Y:S01]  /*0f80*/  MOV R4, R12 ;  /* 0x0000000c00047202 */ /* 0x000fe20000000f00 */
[----:B------:R-:W-:Y:S02]  /*0f90*/  IMAD.MOV.U32 R5, RZ, RZ, R13 ;  /* 0x000000ffff057224 */ /* 0x000fe400078e000d */
[----:B------:R-:W-:Y:S05]  /*0fa0*/  RET.REL.NODEC R10 `(_Z15update_W1_batchPdPKdS1_di) ;  /* 0xfffffff00a147950 */ /* 0x000fea0003c3ffff */
.L_x_26:
        /* <DEDUP_REMOVED lines=13> */
.L_x_74:


//--------------------- .text._Z15update_W2_batchPdPKdS1_di --------------------------
	.section	.text._Z15update_W2_batchPdPKdS1_di,"ax",@progbits
	.align	128
        .global         _Z15update_W2_batchPdPKdS1_di
        .type           _Z15update_W2_batchPdPKdS1_di,@function
        .size           _Z15update_W2_batchPdPKdS1_di,(.L_x_75 - _Z15update_W2_batchPdPKdS1_di)
        .other          _Z15update_W2_batchPdPKdS1_di,@"STO_CUDA_ENTRY STV_DEFAULT"
_Z15update_W2_batchPdPKdS1_di:
.text._Z15update_W2_batchPdPKdS1_di:
[----:B------:R-:W-:Y:S01]  /*0000*/  LDC R1, c[0x0][0x37c] ;  /* 0x0000df00ff017b82 */ /* 0x000fe20000000800 */
[----:B------:R-:W0:Y:S01]  /*0010*/  S2R R0, SR_TID.X ;  /* 0x0000000000007919 */ /* 0x000e220000002100 */
[----:B------:R-:W1:Y:S01]  /*0020*/  S2R R3, SR_CTAID.X ;  /* 0x0000000000037919 */ /* 0x000e620000002500 */
[----:B0-----:R-:W-:-:S04]  /*0030*/  ISETP.GT.U32.AND P0, PT, R0, 0x7f, PT ;  /* 0x0000007f0000780c */ /* 0x001fc80003f04070 */
[----:B-1----:R-:W-:-:S13]  /*0040*/  ISETP.GT.U32.OR P0, PT, R3, 0x9, P0 ;  /* 0x000000090300780c */ /* 0x002fda0000704470 */
[----:B------:R-:W-:Y:S05]  /*0050*/  @P0 EXIT ;  /* 0x000000000000094d */ /* 0x000fea0003800000 */
[----:B------:R-:W0:Y:S01]  /*0060*/  LDC R2, c[0x0][0x3a0] ;  /* 0x0000e800ff027b82 */ /* 0x000e220000000800 */
[----:B------:R-:W1:Y:S01]  /*0070*/  LDCU.64 UR4, c[0x0][0x358] ;  /* 0x00006b00ff0477ac */ /* 0x000e620008000a00 */
[----:B------:R-:W-:Y:S02]  /*0080*/  CS2R R8, SRZ ;  /* 0x0000000000087805 */ /* 0x000fe4000001ff00 */
[----:B0-----:R-:W-:-:S13]  /*0090*/  ISETP.GE.AND P0, PT, R2, 0x1, PT ;  /* 0x000000010200780c */ /* 0x001fda0003f06270 */
[----:B-1----:R-:W-:Y:S05]  /*00a0*/  @!P0 BRA `(.L_x_27) ;  /* 0x0000000400d88947 */ /* 0x002fea0003800000 */
[C---:B------:R-:W-:Y:S01]  /*00b0*/  ISETP.GE.U32.AND P1, PT, R2.reuse, 0x8, PT ;  /* 0x000000080200780c */ /* 0x040fe20003f26070 */
[----:B------:R-:W-:Y:S01]  /*00c0*/  IMAD.MOV.U32 R4, RZ, RZ, RZ ;  /* 0x000000ffff047224 */ /* 0x000fe200078e00ff */
[----:B------:R-:W-:Y:S02]  /*00d0*/  LOP3.LUT R6, R2, 0x7, RZ, 0xc0, !PT ;  /* 0x0000000702067812 */ /* 0x000fe400078ec0ff */
[----:B------:R-:W-:Y:S02]  /*00e0*/  CS2R R8, SRZ ;  /* 0x0000000000087805 */ /* 0x000fe4000001ff00 */
[----:B------:R-:W-:-:S07]  /*00f0*/  ISETP.NE.AND P0, PT, R6, RZ, PT ;  /* 0x000000ff0600720c */ /* 0x000fce0003f05270 */
[----:B------:R-:W-:Y:S06]  /*0100*/  @!P1 BRA `(.L_x_28) ;  /* 0x0000000000b89947 */ /* 0x000fec0003800000 */
[----:B------:R-:W0:Y:S08]  /*0110*/  LDC.64 R4, c[0x0][0x388] ;  /* 0x0000e200ff047b82 */ /* 0x000e300000000a00 */
[----:B------:R-:W1:Y:S01]  /*0120*/  LDC.64 R8, c[0x0][0x390] ;  /* 0x0000e400ff087b82 */ /* 0x000e620000000a00 */
[----:B0-----:R-:W-:-:S03]  /*0130*/  IMAD.WIDE.U32 R4, R3, 0x8, R4 ;  /* 0x0000000803047825 */ /* 0x001fc600078e0004 */
[----:B------:R-:W-:Y:S02]  /*0140*/  IADD3 R15, P1, PT, R4, 0x140, RZ ;  /* 0x00000140040f7810 */ /* 0x000fe40007f3e0ff */
[----:B------:R-:W-:Y:S01]  /*0150*/  LOP3.LUT R4, R2, 0x7ffffff8, RZ, 0xc0, !PT ;  /* 0x7ffffff802047812 */ /* 0x000fe200078ec0ff */
[----:B-1----:R-:W-:-:S04]  /*0160*/  IMAD.WIDE.U32 R8, R0, 0x8, R8 ;  /* 0x0000000800087825 */ /* 0x002fc800078e0008 */
[----:B------:R-:W-:Y:S01]  /*0170*/  IMAD.X R16, RZ, RZ, R5, P1 ;  /* 0x000000ffff107224 */ /* 0x000fe200008e0605 */
[----:B------:R-:W-:Y:S01]  /*0180*/  IADD3 R7, P2, PT, R8, 0x1000, RZ ;  /* 0x0000100008077810 */ /* 0x000fe20007f5e0ff */
[----:B------:R-:W-:-:S04]  /*0190*/  IMAD.MOV R5, RZ, RZ, -R4 ;  /* 0x000000ffff057224 */ /* 0x000fc800078e0a04 */
[----:B------:R-:W-:Y:S01]  /*01a0*/  IMAD.X R14, RZ, RZ, R9, P2 ;  /* 0x000000ffff0e7224 */ /* 0x000fe200010e0609 */
[----:B------:R-:W-:-:S07]  /*01b0*/  CS2R R8, SRZ ;  /* 0x0000000000087805 */ /* 0x000fce000001ff00 */
.L_x_29:
[----:B------:R-:W-:Y:S01]  /*01c0*/  IMAD.MOV.U32 R10, RZ, RZ, R15 ;  /* 0x000000ffff0a7224 */ /* 0x000fe200078e000f */
[----:B------:R-:W-:Y:S01]  /*01d0*/  MOV R13, R14 ;  /* 0x0000000e000d7202 */ /* 0x000fe20000000f00 */
[----:B------:R-:W-:Y:S02]  /*01e0*/  IMAD.MOV.U32 R11, RZ, RZ, R16 ;  /* 0x000000ffff0b7224 */ /* 0x000fe400078e0010 */
[----:B------:R-:W-:-:S03]  /*01f0*/  IMAD.MOV.U32 R12, RZ, RZ, R7 ;  /* 0x000000ffff0c7224 */ /* 0x000fc600078e0007 */
[----:B------:R-:W2:Y:S04]  /*0200*/  LDG.E.64 R24, desc[UR4][R10.64+-0x140] ;  /* 0xfffec0040a187981 */ /* 0x000ea8000c1e1b00 */
[----:B------:R-:W2:Y:S04]  /*0210*/  LDG.E.64 R16, desc[UR4][R12.64+-0x1000] ;  /* 0xfff000040c107981 */ /* 0x000ea8000c1e1b00 */
[----:B------:R-:W3:Y:S04]  /*0220*/  LDG.E.64 R22, desc[UR4][R10.64+-0xf0] ;  /* 0xffff10040a167981 */ /* 0x000ee8000c1e1b00 */
[----:B------:R-:W3:Y:S04]  /*0230*/  LDG.E.64 R20, desc[UR4][R12.64+-0xc00] ;  /* 0xfff400040c147981 */ /* 0x000ee8000c1e1b00 */
[----:B------:R-:W4:Y:S04]  /*0240*/  LDG.E.64 R14, desc[UR4][R10.64+-0xa0] ;  /* 0xffff60040a0e7981 */ /* 0x000f28000c1e1b00 */
[----:B------:R-:W4:Y:S01]  /*0250*/  LDG.E.64 R18, desc[UR4][R12.64+-0x800] ;  /* 0xfff800040c127981 */ /* 0x000f22000c1e1b00 */
[----:B--2---:R-:W-:-:S03]  /*0260*/  DFMA R8, R24, R16, R8 ;  /* 0x000000101808722b */ /* 0x004fc60000000008 */
[----:B------:R-:W2:Y:S04]  /*0270*/  LDG.E.64 R16, desc[UR4][R10.64+-0x50] ;  /* 0xffffb0040a107981 */ /* 0x000ea8000c1e1b00 */
[----:B------:R-:W2:Y:S01]  /*0280*/  LDG.E.64 R24, desc[UR4][R12.64+-0x400] ;  /* 0xfffc00040c187981 */ /* 0x000ea2000c1e1b00 */
[----:B---3--:R-:W-:-:S03]  /*0290*/  DFMA R8, R22, R20, R8 ;  /* 0x000000141608722b */ /* 0x008fc60000000008 */
[----:B------:R-:W3:Y:S04]  /*02a0*/  LDG.E.64 R22, desc[UR4][R10.64] ;  /* 0x000000040a167981 */ /* 0x000ee8000c1e1b00 */
[----:B------:R-:W3:Y:S01]  /*02b0*/  LDG.E.64 R20, desc[UR4][R12.64] ;  /* 0x000000040c147981 */ /* 0x000ee2000c1e1b00 */
[----:B----4-:R-:W-:-:S03]  /*02c0*/  DFMA R18, R14, R18, R8 ;  /* 0x000000120e12722b */ /* 0x010fc60000000008 */
        /* <DEDUP_REMOVED lines=8> */
[----:B------:R-:W-:Y:S01]  /*0350*/  VIADD R5, R5, 0x8 ;  /* 0x0000000805057836 */ /* 0x000fe20000000000 */
[----:B----4-:R-:W-:Y:S01]  /*0360*/  DFMA R8, R8, R14, R20 ;  /* 0x0000000e0808722b */ /* 0x010fe20000000014 */
[----:B------:R-:W-:Y:S02]  /*0370*/  IADD3 R7, P3, PT, R12, 0x2000, RZ ;  /* 0x000020000c077810 */ /* 0x000fe40007f7e0ff */
[----:B------:R-:W-:Y:S02]  /*0380*/  IADD3 R15, P2, PT, R10, 0x280, RZ ;  /* 0x000002800a0f7810 */ /* 0x000fe40007f5e0ff */
[----:B------:R-:W-:Y:S01]  /*0390*/  ISETP.NE.AND P1, PT, R5, RZ, PT ;  /* 0x000000ff0500720c */ /* 0x000fe20003f25270 */
[----:B------:R-:W-:-:S02]  /*03a0*/  IMAD.X R14, RZ, RZ, R13, P3 ;  /* 0x000000ffff0e7224 */ /* 0x000fc400018e060d */
[----:B--2---:R-:W-:Y:S01]  /*03b0*/  DFMA R8, R16, R18, R8 ;  /* 0x000000121008722b */ /* 0x004fe20000000008 */
[----:B------:R-:W-:-:S07]  /*03c0*/  IMAD.X R16, RZ, RZ, R11, P2 ;  /* 0x000000ffff107224 */ /* 0x000fce00010e060b */
[----:B---3--:R-:W-:Y:S02]  /*03d0*/  DFMA R8, R22, R24, R8 ;  /* 0x000000181608722b */ /* 0x008fe40000000008 */
[----:B------:R-:W-:Y:S09]  /*03e0*/  @P1 BRA `(.L_x_29) ;  /* 0xfffffffc00741947 */ /* 0x000ff2000383ffff */
.L_x_28:
        /* <DEDUP_REMOVED lines=8> */
[----:B------:R-:W-:Y:S02]  /*0470*/  VIADD R13, R27, 0xa ;  /* 0x0000000a1b0d7836 */ /* 0x000fe40000000000 */
[----:B------:R-:W-:Y:S01]  /*0480*/  VIADD R15, R25, 0x80 ;  /* 0x00000080190f7836 */ /* 0x000fe20000000000 */
[----:B------:R-:W1:Y:S01]  /*0490*/  LDC.64 R6, c[0x0][0x390] ;  /* 0x0000e400ff067b82 */ /* 0x000e620000000a00 */
[----:B------:R-:W-:Y:S01]  /*04a0*/  IADD3 R21, PT, PT, R27, 0x14, RZ ;  /* 0x000000141b157810 */ /* 0x000fe20007ffe0ff */
[----:B------:R-:W-:-:S02]  /*04b0*/  VIADD R23, R25, 0x100 ;  /* 0x0000010019177836 */ /* 0x000fc40000000000 */
[----:B0-----:R-:W-:-:S04]  /*04c0*/  IMAD.WIDE.U32 R16, R27, 0x8, R10 ;  /* 0x000000081b107825 */ /* 0x001fc800078e000a */
[----:B------:R-:W-:Y:S02]  /*04d0*/  IMAD.WIDE.U32 R12, R13, 0x8, R10 ;  /* 0x000000080d0c7825 */ /* 0x000fe400078e000a */
[----:B------:R-:W2:Y:S02]  /*04e0*/  LDG.E.64 R16, desc[UR4][R16.64] ;  /* 0x0000000410107981 */ /* 0x000ea4000c1e1b00 */
[--C-:B-1----:R-:W-:Y:S02]  /*04f0*/  IMAD.WIDE.U32 R18, R25, 0x8, R6.reuse ;  /* 0x0000000819127825 */ /* 0x102fe400078e0006 */
[----:B------:R-:W3:Y:S02]  /*0500*/  LDG.E.64 R12, desc[UR4][R12.64] ;  /* 0x000000040c0c7981 */ /* 0x000ee4000c1e1b00 */
[----:B------:R-:W-:Y:S02]  /*0510*/  IMAD.WIDE.U32 R14, R15, 0x8, R6 ;  /* 0x000000080f0e7825 */ /* 0x000fe400078e0006 */
[----:B------:R-:W2:Y:S02]  /*0520*/  LDG.E.64 R18, desc[UR4][R18.64] ;  /* 0x0000000412127981 */ /* 0x000ea4000c1e1b00 */
[----:B------:R-:W-:-:S02]  /*0530*/  IMAD.WIDE.U32 R20, R21, 0x8, R10 ;  /* 0x0000000815147825 */ /* 0x000fc400078e000a */
[----:B------:R-:W3:Y:S02]  /*0540*/  LDG.E.64 R14, desc[UR4][R14.64] ;  /* 0x000000040e0e7981 */ /* 0x000ee4000c1e1b00 */
[----:B------:R-:W-:Y:S02]  /*0550*/  IMAD.WIDE.U32 R22, R23, 0x8, R6 ;  /* 0x0000000817167825 */ /* 0x000fe400078e0006 */
[----:B------:R-:W4:Y:S02]  /*0560*/  LDG.E.64 R20, desc[UR4][R20.64] ;  /* 0x0000000414147981 */ /* 0x000f24000c1e1b00 */
[----:B------:R-:W-:Y:S02]  /*0570*/  VIADD R27, R27, 0x1e ;  /* 0x0000001e1b1b7836 */ /* 0x000fe40000000000 */
[----:B------:R-:W-:Y:S01]  /*0580*/  VIADD R25, R25, 0x180 ;  /* 0x0000018019197836 */ /* 0x000fe20000000000 */
[----:B------:R-:W4:Y:S01]  /*0590*/  LDG.E.64 R22, desc[UR4][R22.64] ;  /* 0x0000000416167981 */ /* 0x000f22000c1e1b00 */
[----:B------:R-:W-:-:S04]  /*05a0*/  IMAD.WIDE.U32 R10, R27, 0x8, R10 ;  /* 0x000000081b0a7825 */ /* 0x000fc800078e000a */
[----:B------:R-:W-:Y:S02]  /*05b0*/  IMAD.WIDE.U32 R6, R25, 0x8, R6 ;  /* 0x0000000819067825 */ /* 0x000fe400078e0006 */
[----:B------:R-:W5:Y:S04]  /*05c0*/  LDG.E.64 R10, desc[UR4][R10.64] ;  /* 0x000000040a0a7981 */ /* 0x000f68000c1e1b00 */
[----:B------:R-:W5:Y:S01]  /*05d0*/  LDG.E.64 R6, desc[UR4][R6.64] ;  /* 0x0000000406067981 */ /* 0x000f62000c1e1b00 */
[----:B------:R-:W-:Y:S01]  /*05e0*/  VIADD R4, R4, 0x4 ;  /* 0x0000000404047836 */ /* 0x000fe20000000000 */
[----:B--2---:R-:W-:-:S08]  /*05f0*/  DFMA R16, R16, R18, R8 ;  /* 0x000000121010722b */ /* 0x004fd00000000008 */
[----:B---3--:R-:W-:-:S08]  /*0600*/  DFMA R12, R12, R14, R16 ;  /* 0x0000000e0c0c722b */ /* 0x008fd00000000010 */
[----:B----4-:R-:W-:-:S08]  /*0610*/  DFMA R12, R20, R22, R12 ;  /* 0x00000016140c722b */ /* 0x010fd0000000000c */
[----:B-----5:R-:W-:-:S11]  /*0620*/  DFMA R8, R10, R6, R12 ;  /* 0x000000060a08722b */ /* 0x020fd6000000000c */
.L_x_30:
[----:B------:R-:W-:Y:S05]  /*0630*/  @!P1 BRA `(.L_x_27) ;  /* 0x0000000000749947 */ /* 0x000fea0003800000 */
[----:B------:R-:W-:Y:S02]  /*0640*/  ISETP.NE.AND P0, PT, R5, 0x1, PT ;  /* 0x000000010500780c */ /* 0x000fe40003f05270 */
[----:B------:R-:W-:-:S04]  /*0650*/  LOP3.LUT R5, R2, 0x1, RZ, 0xc0, !PT ;  /* 0x0000000102057812 */ /* 0x000fc800078ec0ff */
[----:B------:R-:W-:-:S07]  /*0660*/  ISETP.NE.U32.AND P1, PT, R5, 0x1, PT ;  /* 0x000000010500780c */ /* 0x000fce0003f25070 */
[----:B------:R-:W0:Y:S01]  /*0670*/  @P0 LDC.64 R18, c[0x0][0x388] ;  /* 0x0000e200ff120b82 */ /* 0x000e220000000a00 */
[C---:B------:R-:W-:Y:S02]  /*0680*/  @P0 IMAD R5, R4.reuse, 0xa, R3 ;  /* 0x0000000a04050824 */ /* 0x040fe400078e0203 */
[C---:B------:R-:W-:Y:S02]  /*0690*/  @P0 IMAD R21, R4.reuse, 0x80, R0 ;  /* 0x0000008004150824 */ /* 0x040fe400078e0200 */
[----:B------:R-:W-:-:S03]  /*06a0*/  @P0 VIADD R4, R4, 0x2 ;  /* 0x0000000204040836 */ /* 0x000fc60000000000 */
[----:B------:R-:W1:Y:S08]  /*06b0*/  @P0 LDC.64 R16, c[0x0][0x390] ;  /* 0x0000e400ff100b82 */ /* 0x000e700000000a00 */
[----:B------:R-:W2:Y:S08]  /*06c0*/  @!P1 LDC.64 R10, c[0x0][0x388] ;  /* 0x0000e200ff0a9b82 */ /* 0x000eb00000000a00 */
[----:B------:R-:W3:Y:S01]  /*06d0*/  @!P1 LDC.64 R6, c[0x0][0x390] ;  /* 0x0000e400ff069b82 */ /* 0x000ee20000000a00 */
[----:B0-----:R-:W-:-:S04]  /*06e0*/  @P0 IMAD.WIDE.U32 R12, R5, 0x8, R18 ;  /* 0x00000008050c0825 */ /* 0x001fc800078e0012 */
[----:B------:R-:W-:Y:S02]  /*06f0*/  @P0 VIADD R5, R5, 0xa ;  /* 0x0000000a05050836 */ /* 0x000fe40000000000 */
[----:B------:R-:W4:Y:S01]  /*0700*/  @P0 LDG.E.64 R12, desc[UR4][R12.64] ;  /* 0x000000040c0c0981 */ /* 0x000f22000c1e1b00 */
[C---:B-1----:R-:W-:Y:S01]  /*0710*/  @P0 IMAD.WIDE.U32 R14, R21.reuse, 0x8, R16 ;  /* 0x00000008150e0825 */ /* 0x042fe200078e0010 */
[----:B------:R-:W-:-:S05]  /*0720*/  @P0 IADD3 R21, PT, PT, R21, 0x80, RZ ;  /* 0x0000008015150810 */ /* 0x000fca0007ffe0ff */
[----:B------:R-:W4:Y:S01]  /*0730*/  @P0 LDG.E.64 R14, desc[UR4][R14.64] ;  /* 0x000000040e0e0981 */ /* 0x000f22000c1e1b00 */
[----:B------:R-:W-:-:S04]  /*0740*/  @P0 IMAD.WIDE.U32 R16, R21, 0x8, R16 ;  /* 0x0000000815100825 */ /* 0x000fc800078e0010 */
[----:B------:R-:W-:Y:S02]  /*0750*/  @P0 IMAD.WIDE.U32 R18, R5, 0x8, R18 ;  /* 0x0000000805120825 */ /* 0x000fe400078e0012 */
[----:B------:R-:W5:Y:S02]  /*0760*/  @P0 LDG.E.64 R16, desc[UR4][R16.64] ;  /* 0x0000000410100981 */ /* 0x000f64000c1e1b00 */
[C---:B------:R-:W-:Y:S02]  /*0770*/  @!P1 IMAD R21, R4.reuse, 0xa, R3 ;  /* 0x0000000a04159824 */ /* 0x040fe400078e0203 */
[----:B------:R-:W-:Y:S02]  /*0780*/  @!P1 IMAD R23, R4, 0x80, R0 ;  /* 0x0000008004179824 */ /* 0x000fe400078e0200 */
[----:B------:R-:W5:Y:S01]  /*0790*/  @P0 LDG.E.64 R4, desc[UR4][R18.64] ;  /* 0x0000000412040981 */ /* 0x000f62000c1e1b00 */
[----:B--2---:R-:W-:-:S04]  /*07a0*/  @!P1 IMAD.WIDE.U32 R10, R21, 0x8, R10 ;  /* 0x00000008150a9825 */ /* 0x004fc800078e000a */
[----:B---3--:R-:W-:Y:S02]  /*07b0*/  @!P1 IMAD.WIDE.U32 R6, R23, 0x8, R6 ;  /* 0x0000000817069825 */ /* 0x008fe400078e0006 */
[----:B------:R-:W2:Y:S04]  /*07c0*/  @!P1 LDG.E.64 R10, desc[UR4][R10.64] ;  /* 0x000000040a0a9981 */ /* 0x000ea8000c1e1b00 */
[----:B------:R-:W2:Y:S01]  /*07d0*/  @!P1 LDG.E.64 R6, desc[UR4][R6.64] ;  /* 0x0000000406069981 */ /* 0x000ea2000c1e1b00 */
[----:B----4-:R-:W-:-:S08]  /*07e0*/  @P0 DFMA R12, R12, R14, R8 ;  /* 0x0000000e0c0c022b */ /* 0x010fd00000000008 */
[----:B-----5:R-:W-:-:S08]  /*07f0*/  @P0 DFMA R8, R4, R16, R12 ;  /* 0x000000100408022b */ /* 0x020fd0000000000c */
[----:B--2---:R-:W-:-:S11]  /*0800*/  @!P1 DFMA R8, R10, R6, R8 ;  /* 0x000000060a08922b */ /* 0x004fd60000000008 */
.L_x_27:
[----:B------:R-:W0:Y:S01]  /*0810*/  I2F.F64 R10, R2 ;  /* 0x00000002000a7312 */ /* 0x000e220000201c00 */
[----:B------:R-:W-:Y:S01]  /*0820*/  IMAD.MOV.U32 R4, RZ, RZ, 0x1 ;  /* 0x00000001ff047424 */ /* 0x000fe200078e00ff */
[----:B------:R-:W-:Y:S01]  /*0830*/  FSETP.GEU.AND P1, PT, |R9|, 6.5827683646048100446e-37, PT ;  /* 0x036000000900780b */ /* 0x000fe20003f2e200 */
[----:B------:R-:W-:Y:S05]  /*0840*/  BSSY.RECONVERGENT B0, `(.L_x_31) ;  /* 0x0000013000007945 */ /* 0x000fea0003800200 */
        /* <DEDUP_REMOVED lines=15> */
[----:B------:R-:W-:Y:S05]  /*0940*/  CALL.REL.NOINC `($__internal_3_$__cuda_sm20_div_rn_f64_full) ;  /* 0x00000000002c7944 */ /* 0x000fea0003c00000 */
[----:B------:R-:W-:Y:S01]  /*0950*/  IMAD.MOV.U32 R4, RZ, RZ, R12 ;  /* 0x000000ffff047224 */ /* 0x000fe200078e000c */
[----:B------:R-:W-:-:S07]  /*0960*/  MOV R5, R13 ;  /* 0x0000000d00057202 */ /* 0x000fce0000000f00 */
.L_x_32:
[----:B------:R-:W-:Y:S05]  /*0970*/  BSYNC.RECONVERGENT B0 ;  /* 0x0000000000007941 */ /* 0x000fea0003800200 */
.L_x_31:
[----:B------:R-:W0:Y:S01]  /*0980*/  LDC.64 R6, c[0x0][0x380] ;  /* 0x0000e000ff067b82 */ /* 0x000e220000000a00 */
[----:B------:R-:W-:Y:S01]  /*0990*/  IMAD R3, R3, 0x80, R0 ;  /* 0x0000008003037824 */ /* 0x000fe200078e0200 */
[----:B------:R-:W1:Y:S03]  /*09a0*/  LDCU.64 UR6, c[0x0][0x398] ;  /* 0x00007300ff0677ac */ /* 0x000e660008000a00 */
[----:B0-----:R-:W-:-:S05]  /*09b0*/  IMAD.WIDE.U32 R2, R3, 0x8, R6 ;  /* 0x0000000803027825 */ /* 0x001fca00078e0006 */
[----:B------:R-:W1:Y:S02]  /*09c0*/  LDG.E.64 R6, desc[UR4][R2.64] ;  /* 0x0000000402067981 */ /* 0x000e64000c1e1b00 */
[----:B-1----:R-:W-:-:S07]  /*09d0*/  DFMA R6, -R4, UR6, R6 ;  /* 0x0000000604067c2b */ /* 0x002fce0008000106 */
[----:B------:R-:W-:Y:S01]  /*09e0*/  STG.E.64 desc[UR4][R2.64], R6 ;  /* 0x0000000602007986 */ /* 0x000fe2000c101b04 */
[----:B------:R-:W-:Y:S05]  /*09f0*/  EXIT ;  /* 0x000000000000794d */ /* 0x000fea0003800000 */
        .weak           $__internal_3_$__cuda_sm20_div_rn_f64_full
        .type           $__internal_3_$__cuda_sm20_div_rn_f64_full,@function
        .size           $__internal_3_$__cuda_sm20_div_rn_f64_full,(.L_x_75 - $__internal_3_$__cuda_sm20_div_rn_f64_full)
$__internal_3_$__cuda_sm20_div_rn_f64_full:
        /* <DEDUP_REMOVED lines=14> */
[----:B------:R-:W-:Y:S01]  /*0ae0*/  @!P2 ISETP.GE.U32.AND P3, PT, R12, R13, PT ;  /* 0x0000000d0c00a20c */ /* 0x000fe20003f66070 */
[----:B------:R-:W-:-:S05]  /*0af0*/  IMAD.MOV.U32 R13, RZ, RZ, 0x1ca00000 ;  /* 0x1ca00000ff0d7424 */ /* 0x000fca00078e00ff */
        /* <DEDUP_REMOVED lines=12> */
[----:B------:R-:W-:Y:S01]  /*0bc0*/  MOV R21, R12 ;  /* 0x0000000c00157202 */ /* 0x000fe20000000f00 */
[----:B------:R-:W-:Y:S01]  /*0bd0*/  IMAD.MOV.U32 R20, RZ, RZ, R15 ;  /* 0x000000ffff147224 */ /* 0x000fe200078e000f */
[----:B------:R-:W-:Y:S02]  /*0be0*/  @!P0 LOP3.LUT R20, R5, 0x7ff00000, RZ, 0xc0, !PT ;  /* 0x7ff0000005148812 */ /* 0x000fe400078ec0ff */
[----:B------:R-:W-:-:S03]  /*0bf0*/  @!P2 LOP3.LUT R21, R9, 0x7ff00000, RZ, 0xc0, !PT ;  /* 0x7ff000000915a812 */ /* 0x000fc600078ec0ff */
[----:B------:R-:W-:Y:S01]  /*0c00*/  DMUL R18, R16, R8 ;  /* 0x0000000810127228 */ /* 0x000fe20000000000 */
[----:B------:R-:W-:Y:S02]  /*0c10*/  VIADD R23, R20, 0xffffffff ;  /* 0xffffffff14177836 */ /* 0x000fe40000000000 */
[----:B------:R-:W-:-:S05]  /*0c20*/  VIADD R22, R21, 0xffffffff ;  /* 0xffffffff15167836 */ /* 0x000fca0000000000 */
[----:B------:R-:W-:Y:S01]  /*0c30*/  ISETP.GT.U32.AND P0, PT, R22, 0x7feffffe, PT ;  /* 0x7feffffe1600780c */ /* 0x000fe20003f04070 */
[----:B------:R-:W-:-:S03]  /*0c40*/  DFMA R14, R18, -R4, R8 ;  /* 0x80000004120e722b */ /* 0x000fc60000000008 */
[----:B------:R-:W-:-:S05]  /*0c50*/  ISETP.GT.U32.OR P0, PT, R23, 0x7feffffe, P0 ;  /* 0x7feffffe1700780c */ /* 0x000fca0000704470 */
[----:B------:R-:W-:-:S08]  /*0c60*/  DFMA R14, R16, R14, R18 ;  /* 0x0000000e100e722b */ /* 0x000fd00000000012 */
        /* <DEDUP_REMOVED lines=28> */
.L_x_34:
        /* <DEDUP_REMOVED lines=13> */
[----:B------:R-:W-:Y:S01]  /*0f00*/  @P0 IMAD.MOV.U32 R12, RZ, RZ, RZ ;  /* 0x000000ffff0c0224 */ /* 0x000fe200078e00ff */
[----:B------:R-:W-:Y:S01]  /*0f10*/  @P0 MOV R13, R4 ;  /* 0x00000004000d0202 */ /* 0x000fe20000000f00 */
[----:B------:R-:W-:Y:S06]  /*0f20*/  BRA `(.L_x_35) ;  /* 0x0000000000147947 */ /* 0x000fec0003800000 */
.L_x_37:
[----:B------:R-:W-:Y:S01]  /*0f30*/  LOP3.LUT R13, R11, 0x80000, RZ, 0xfc, !PT ;  /* 0x000800000b0d7812 */ /* 0x000fe200078efcff */
[----:B------:R-:W-:Y:S01]  /*0f40*/  IMAD.MOV.U32 R12, RZ, RZ, R10 ;  /* 0x000000ffff0c7224 */ /* 0x000fe200078e000a */
[----:B------:R-:W-:Y:S06]  /*0f50*/  BRA `(.L_x_35) ;  /* 0x0000000000087947 */ /* 0x000fec0003800000 */
.L_x_36:
[----:B------:R-:W-:Y:S01]  /*0f60*/  LOP3.LUT R13, R7, 0x80000, RZ, 0xfc, !PT ;  /* 0x00080000070d7812 */ /* 0x000fe200078efcff */
[----:B------:R-:W-:-:S07]  /*0f70*/  IMAD.MOV.U32 R12, RZ, RZ, R6 ;  /* 0x000000ffff0c7224 */ /* 0x000fce00078e0006 */
.L_x_35:
[----:B------:R-:W-:Y:S05]  /*0f80*/  BSYNC.RECONVERGENT B1 ;  /* 0x0000000000017941 */ /* 0x000fea0003800200 */
.L_x_33:
[----:B------:R-:W-:Y:S02]  /*0f90*/  IMAD.MOV.U32 R4, RZ, RZ, R2 ;  /* 0x000000ffff047224 */ /* 0x000fe400078e0002 */
[----:B------:R-:W-:-:S04]  /*0fa0*/  IMAD.MOV.U32 R5, RZ, RZ, 0x0 ;  /* 0x00000000ff057424 */ /* 0x000fc800078e00ff */
[----:B------:R-:W-:Y:S05]  /*0fb0*/  RET.REL.NODEC R4 `(_Z15update_W2_batchPdPKdS1_di) ;  /* 0xfffffff004107950 */ /* 0x000fea0003c3ffff */
.L_x_38:
        /* <DEDUP_REMOVED lines=12> */
.L_x_75:


//--------------------- .text._Z22compute_d_hidden_batchPKdS0_S0_Pdi --------------------------
	.section	.text._Z22compute_d_hidden_batchPKdS0_S0_Pdi,"ax",@progbits
	.align	128
        .global         _Z22compute_d_hidden_batchPKdS0_S0_Pdi
        .type           _Z22compute_d_hidden_batchPKdS0_S0_Pdi,@function
        .size           _Z22compute_d_hidden_batchPKdS0_S0_Pdi,(.L_x_81 - _Z22compute_d_hidden_batchPKdS0_S0_Pdi)
        .other          _Z22compute_d_hidden_batchPKdS0_S0_Pdi,@"STO_CUDA_ENTRY STV_DEFAULT"
_Z22compute_d_hidden_batchPKdS0_S0_Pdi:
.text._Z22compute_d_hidden_batchPKdS0_S0_Pdi:
[----:B------:R-:W-:Y:S01]  /*0000*/  LDC R1, c[0x0][0x37c] ;  /* 0x0000df00ff017b82 */ /* 0x000fe20000000800 */
[----:B------:R-:W0:Y:S07]  /*0010*/  S2R R2, SR_TID.X ;  /* 0x0000000000027919 */ /* 0x000e2e0000002100 */
[----:B------:R-:W0:Y:S01]  /*0020*/  S2UR UR4, SR_CTAID.X ;  /* 0x00000000000479c3 */ /* 0x000e220000002500 */
[----:B------:R-:W1:Y:S01]  /*0030*/  LDCU UR5, c[0x0][0x3a0] ;  /* 0x00007400ff0577ac */ /* 0x000e620008000800 */
[----:B------:R-:W1:Y:S06]  /*0040*/  S2R R0, SR_CTAID.Y ;  /* 0x0000000000007919 */ /* 0x000e6c0000002600 */
[----:B------:R-:W0:Y:S02]  /*0050*/  LDC R23, c[0x0][0x360] ;  /* 0x0000d800ff177b82 */ /* 0x000e240000000800 */
[----:B0-----:R-:W-:Y:S01]  /*0060*/  IMAD R23, R23, UR4, R2 ;  /* 0x0000000417177c24 */ /* 0x001fe2000f8e0202 */
[----:B-1----:R-:W-:-:S04]  /*0070*/  ISETP.GE.AND P0, PT, R0, UR5, PT ;  /* 0x0000000500007c0c */ /* 0x002fc8000bf06270 */
[----:B------:R-:W-:-:S13]  /*0080*/  ISETP.GT.OR P0, PT, R23, 0x7f, P0 ;  /* 0x0000007f1700780c */ /* 0x000fda0000704670 */
[----:B------:R-:W-:Y:S05]  /*0090*/  @P0 EXIT ;  /* 0x000000000000094d */ /* 0x000fea0003800000 */
[----:B------:R-:W0:Y:S01]  /*00a0*/  LDC.64 R8, c[0x0][0x388] ;  /* 0x0000e200ff087b82 */ /* 0x000e220000000a00 */
[----:B------:R-:W1:Y:S01]  /*00b0*/  LDCU.64 UR4, c[0x0][0x358] ;  /* 0x00006b00ff0477ac */ /* 0x000e620008000a00 */
[----:B------:R-:W-:-:S06]  /*00c0*/  IMAD R3, R0, 0xa, RZ ;  /* 0x0000000a00037824 */ /* 0x000fcc00078e02ff */
[----:B------:R-:W2:Y:S01]  /*00d0*/  LDC.64 R6, c[0x0][0x380] ;  /* 0x0000e000ff067b82 */ /* 0x000ea20000000a00 */
[----:B0-----:R-:W-:-:S05]  /*00e0*/  IMAD.WIDE.U32 R8, R3, 0x8, R8 ;  /* 0x0000000803087825 */ /* 0x001fca00078e0008 */
[----:B-1----:R-:W3:Y:S01]  /*00f0*/  LDG.E.64 R26, desc[UR4][R8.64] ;  /* 0x00000004081a7981 */ /* 0x002ee2000c1e1b00 */
[----:B--2---:R-:W-:-:S03]  /*0100*/  IMAD.WIDE R6, R23, 0x8, R6 ;  /* 0x0000000817067825 */ /* 0x004fc600078e0206 */
[----:B------:R-:W2:Y:S04]  /*0110*/  LDG.E.64 R4, desc[UR4][R8.64+0x8] ;  /* 0x0000080408047981 */ /* 0x000ea8000c1e1b00 */
[----:B------:R-:W3:Y:S04]  /*0120*/  LDG.E.64 R10, desc[UR4][R6.64] ;  /* 0x00000004060a7981 */ /* 0x000ee8000c1e1b00 */
[----:B------:R-:W2:Y:S04]  /*0130*/  LDG.E.64 R2, desc[UR4][R6.64+0x400] ;  /* 0x0004000406027981 */ /* 0x000ea8000c1e1b00 */
[----:B------:R-:W4:Y:S04]  /*0140*/  LDG.E.64 R12, desc[UR4][R8.64+0x10] ;  /* 0x00001004080c7981 */ /* 0x000f28000c1e1b00 */
[----:B------:R-:W4:Y:S04]  /*0150*/  LDG.E.64 R14, desc[UR4][R6.64+0x800] ;  /* 0x00080004060e7981 */ /* 0x000f28000c1e1b00 */
[----:B------:R-:W5:Y:S04]  /*0160*/  LDG.E.64 R20, desc[UR4][R8.64+0x18] ;  /* 0x0000180408147981 */ /* 0x000f68000c1e1b00 */
[----:B------:R-:W5:Y:S04]  /*0170*/  LDG.E.64 R24, desc[UR4][R6.64+0xc00] ;  /* 0x000c000406187981 */ /* 0x000f68000c1e1b00 */
[----:B------:R-:W5:Y:S04]  /*0180*/  LDG.E.64 R18, desc[UR4][R8.64+0x20] ;  /* 0x0000200408127981 */ /* 0x000f68000c1e1b00 */
[----:B------:R-:W5:Y:S04]  /*0190*/  LDG.E.64 R16, desc[UR4][R6.64+0x1000] ;  /* 0x0010000406107981 */ /* 0x000f68000c1e1b00 */
[----:B------:R-:W5:Y:S01]  /*01a0*/  LDG.E.64 R28, desc[UR4][R8.64+0x48] ;  /* 0x00004804081c7981 */ /* 0x000f62000c1e1b00 */
[----:B---3--:R-:W-:-:S08]  /*01b0*/  DFMA R10, R10, R26, RZ ;  /* 0x0000001a0a0a722b */ /* 0x008fd000000000ff */
[----:B--2---:R-:W-:Y:S01]  /*01c0*/  DFMA R26, R2, R4, R10 ;  /* 0x00000004021a722b */ /* 0x004fe2000000000a */
[----:B------:R-:W0:Y:S01]  /*01d0*/  LDC.64 R4, c[0x0][0x390] ;  /* 0x0000e400ff047b82 */ /* 0x000e220000000a00 */
[----:B------:R-:W2:Y:S04]  /*01e0*/  LDG.E.64 R2, desc[UR4][R8.64+0x28] ;  /* 0x0000280408027981 */ /* 0x000ea8000c1e1b00 */
[----:B------:R-:W2:Y:S02]  /*01f0*/  LDG.E.64 R10, desc[UR4][R6.64+0x1400] ;  /* 0x00140004060a7981 */ /* 0x000ea4000c1e1b00 */
[----:B----4-:R-:W-:Y:S02]  /*0200*/  DFMA R26, R14, R12, R26 ;  /* 0x0000000c0e1a722b */ /* 0x010fe4000000001a */
[----:B------:R-:W3:Y:S04]  /*0210*/  LDG.E.64 R14, desc[UR4][R8.64+0x30] ;  /* 0x00003004080e7981 */ /* 0x000ee8000c1e1b00 */
[----:B------:R-:W3:Y:S02]  /*0220*/  LDG.E.64 R12, desc[UR4][R6.64+0x1800] ;  /* 0x00180004060c7981 */ /* 0x000ee4000c1e1b00 */
[----:B-----5:R-:W-:Y:S01]  /*0230*/  DFMA R20, R24, R20, R26 ;  /* 0x000000141814722b */ /* 0x020fe2000000001a */
[----:B------:R-:W-:Y:S01]  /*0240*/  LEA R27, R0, R23, 0x7 ;  /* 0x00000017001b7211 */ /* 0x000fe200078e38ff */
[----:B------:R-:W4:Y:S04]  /*0250*/  LDG.E.64 R24, desc[UR4][R8.64+0x38] ;  /* 0x0000380408187981 */ /* 0x000f28000c1e1b00 */
[----:B------:R-:W4:Y:S02]  /*0260*/  LDG.E.64 R22, desc[UR4][R6.64+0x1c00] ;  /* 0x001c000406167981 */ /* 0x000f24000c1e1b00 */
[----:B------:R-:W-:Y:S01]  /*0270*/  DFMA R16, R16, R18, R20 ;  /* 0x000000121010722b */ /* 0x000fe20000000014 */
[----:B0-----:R-:W-:Y:S01]  /*0280*/  IMAD.WIDE R18, R27, 0x8, R4 ;  /* 0x000000081b127825 */ /* 0x001fe200078e0204 */
[----:B------:R-:W5:Y:S04]  /*0290*/  LDG.E.64 R20, desc[UR4][R6.64+0x2000] ;  /* 0x0020000406147981 */ /* 0x000f68000c1e1b00 */
[----:B------:R-:W5:Y:S04]  /*02a0*/  LDG.E.64 R4, desc[UR4][R8.64+0x40] ;  /* 0x0000400408047981 */ /* 0x000f68000c1e1b00 */
[----:B------:R-:W5:Y:S04]  /*02b0*/  LDG.E.64 R18, desc[UR4][R18.64] ;  /* 0x0000000412127981 */ /* 0x000f68000c1e1b00 */
[----:B------:R-:W5:Y:S01]  /*02c0*/  LDG.E.64 R6, desc[UR4][R6.64+0x2400] ;  /* 0x0024000406067981 */ /* 0x000f62000c1e1b00 */
[----:B--2---:R-:W-:Y:S01]  /*02d0*/  DFMA R2, R10, R2, R16 ;  /* 0x000000020a02722b */ /* 0x004fe20000000010 */
[----:B------:R-:W0:Y:S07]  /*02e0*/  LDC.64 R10, c[0x0][0x398] ;  /* 0x0000e600ff0a7b82 */ /* 0x000e2e0000000a00 */
[----:B---3--:R-:W-:-:S08]  /*02f0*/  DFMA R2, R12, R14, R2 ;  /* 0x0000000e0c02722b */ /* 0x008fd00000000002 */
[----:B----4-:R-:W-:-:S08]  /*0300*/  DFMA R2, R22, R24, R2 ;  /* 0x000000181602722b */ /* 0x010fd00000000002 */
[----:B-----5:R-:W-:Y:S02]  /*0310*/  DFMA R2, R20, R4, R2 ;  /* 0x000000041402722b */ /* 0x020fe40000000002 */
[----:B------:R-:W-:Y:S01]  /*0320*/  DSETP.GT.AND P0, PT, R18, RZ, PT ;  /* 0x000000ff1200722a */ /* 0x000fe20003f04000 */
[----:B------:R-:W-:-:S05]  /*0330*/  MOV R4, RZ ;  /* 0x000000ff00047202 */ /* 0x000fca0000000f00 */
[----:B------:R-:W-:Y:S01]  /*0340*/  DFMA R2, R6, R28, R2 ;  /* 0x0000001c0602722b */ /* 0x000fe20000000002 */
[----:B------:R-:W-:-:S07]  /*0350*/  FSEL R5, RZ, 1.875, !P0 ;  /* 0x3ff00000ff057808 */ /* 0x000fce0004000000 */
[----:B------:R-:W-:Y:S01]  /*0360*/  DMUL R2, R2, R4 ;  /* 0x0000000402027228 */ /* 0x000fe20000000000 */
[----:B0-----:R-:W-:-:S06]  /*0370*/  IMAD.WIDE R4, R27, 0x8, R10 ;  /* 0x000000081b047825 */ /* 0x001fcc00078e020a */
[----:B------:R-:W-:Y:S01]  /*0380*/  STG.E.64 desc[UR4][R4.64], R2 ;  /* 0x0000000204007986 */ /* 0x000fe2000c101b04 */
[----:B------:R-:W-:Y:S05]  /*0390*/  EXIT ;  /* 0x000000000000794d */ /* 0x000fea0003800000 */
.L_x_39:
        /* <DEDUP_REMOVED lines=14> */
.L_x_81:


//--------------------- .text._Z22compute_d_output_batchPKdS0_Pdi --------------------------
	.section	.text._Z22compute_d_output_batchPKdS0_Pdi,"ax",@progbits
	.align	128
        .global         _Z22compute_d_output_batchPKdS0_Pdi
        .type           _Z22compute_d_output_batchPKdS0_Pdi,@function
        .size           _Z22compute_d_output_batchPKdS0_Pdi,(.L_x_82 - _Z22compute_d_output_batchPKdS0_Pdi)
        .other          _Z22compute_d_output_batchPKdS0_Pdi,@"STO_CUDA_ENTRY STV_DEFAULT"
_Z22compute_d_output_batchPKdS0_Pdi:
.text._Z22compute_d_output_batchPKdS0_Pdi:
[----:B------:R-:W-:Y:S01]  /*0000*/  LDC R1, c[0x0][0x37c] ;  /* 0x0000df00ff017b82 */ /* 0x000fe20000000800 */
[----:B------:R-:W0:Y:S01]  /*0010*/  S2R R0, SR_TID.X ;  /* 0x0000000000007919 */ /* 0x000e220000002100 */
[----:B------:R-:W1:Y:S01]  /*0020*/  LDCU UR4, c[0x0][0x398] ;  /* 0x00007300ff0477ac */ /* 0x000e620008000800 */
[----:B------:R-:W1:Y:S01]  /*0030*/  S2R R11, SR_CTAID.Y ;  /* 0x00000000000b7919 */ /* 0x000e620000002600 */
[----:B0-----:R-:W-:-:S04]  /*0040*/  ISETP.GT.U32.AND P0, PT, R0, 0x9, PT ;  /* 0x000000090000780c */ /* 0x001fc80003f04070 */
[----:B-1----:R-:W-:-:S13]  /*0050*/  ISETP.GE.OR P0, PT, R11, UR4, P0 ;  /* 0x000000040b007c0c */ /* 0x002fda0008706670 */
[----:B------:R-:W-:Y:S05]  /*0060*/  @P0 EXIT ;  /* 0x000000000000094d */ /* 0x000fea0003800000 */
[----:B------:R-:W0:Y:S01]  /*0070*/  LDC.64 R2, c[0x0][0x380] ;  /* 0x0000e000ff027b82 */ /* 0x000e220000000a00 */
[----:B------:R-:W1:Y:S01]  /*0080*/  LDCU.64 UR4, c[0x0][0x358] ;  /* 0x00006b00ff0477ac */ /* 0x000e620008000a00 */
[----:B------:R-:W-:-:S06]  /*0090*/  IMAD R11, R11, 0xa, R0 ;  /* 0x0000000a0b0b7824 */ /* 0x000fcc00078e0200 */
[----:B------:R-:W2:Y:S08]  /*00a0*/  LDC.64 R4, c[0x0][0x388] ;  /* 0x0000e200ff047b82 */ /* 0x000eb00000000a00 */
[----:B------:R-:W3:Y:S01]  /*00b0*/  LDC.64 R8, c[0x0][0x390] ;  /* 0x0000e400ff087b82 */ /* 0x000ee20000000a00 */
[----:B0-----:R-:W-:-:S06]  /*00c0*/  IMAD.WIDE.U32 R2, R11, 0x8, R2 ;  /* 0x000000080b027825 */ /* 0x001fcc00078e0002 */
[----:B-1----:R-:W4:Y:S01]  /*00d0*/  LDG.E.64 R2, desc[UR4][R2.64] ;  /* 0x0000000402027981 */ /* 0x002f22000c1e1b00 */
[----:B--2---:R-:W-:-:S06]  /*00e0*/  IMAD.WIDE.U32 R4, R11, 0x8, R4 ;  /* 0x000000080b047825 */ /* 0x004fcc00078e0004 */
[----:B------:R-:W4:Y:S01]  /*00f0*/  LDG.E.64 R4, desc[UR4][R4.64] ;  /* 0x0000000404047981 */ /* 0x000f22000c1e1b00 */
[----:B---3--:R-:W-:Y:S01]  /*0100*/  IMAD.WIDE.U32 R8, R11, 0x8, R8 ;  /* 0x000000080b087825 */ /* 0x008fe200078e0008 */
[----:B----4-:R-:W-:-:S07]  /*0110*/  DADD R6, R2, -R4 ;  /* 0x0000000002067229 */ /* 0x010fce0000000804 */
[----:B------:R-:W-:Y:S01]  /*0120*/  STG.E.64 desc[UR4][R8.64], R6 ;  /* 0x0000000608007986 */ /* 0x000fe2000c101b04 */
[----:B------:R-:W-:Y:S05]  /*0130*/  EXIT ;  /* 0x000000000000794d */ /* 0x000fea0003800000 */
.L_x_40:
        /* <DEDUP_REMOVED lines=12> */
.L_x_82:


//--------------------- .text._Z20compute_output_batchPKdS0_S0_Pdi --------------------------
	.section	.text._Z20compute_output_batchPKdS0_S0_Pdi,"ax",@progbits
	.align	128
        .global         _Z20compute_output_batchPKdS0_S0_Pdi
        .type           _Z20compute_output_batchPKdS0_S0_Pdi,@function
        .size           _Z20compute_output_batchPKdS0_S0_Pdi,(.L_x_76 - _Z20compute_output_batchPKdS0_S0_Pdi)
        .other          _Z20compute_output_batchPKdS0_S0_Pdi,@"STO_CUDA_ENTRY STV_DEFAULT"
_Z20compute_output_batchPKdS0_S0_Pdi:
.text._Z20compute_output_batchPKdS0_S0_Pdi:
[----:B------:R-:W-:Y:S01]  /*0000*/  LDC R1, c[0x0][0x37c] ;  /* 0x0000df00ff017b82 */ /* 0x000fe20000000800 */
[----:B------:R-:W0:Y:S07]  /*0010*/  S2R R0, SR_TID.X ;  /* 0x0000000000007919 */ /* 0x000e2e0000002100 */
[----:B------:R-:W0:Y:S01]  /*0020*/  S2UR UR10, SR_CTAID.X ;  /* 0x00000000000a79c3 */ /* 0x000e220000002500 */
[----:B------:R-:W1:Y:S01]  /*0030*/  LDCU UR11, c[0x0][0x3a0] ;  /* 0x00007400ff0b77ac */ /* 0x000e620008000800 */
[----:B------:R-:W-:Y:S01]  /*0040*/  BSSY.RECONVERGENT B0, `(.L_x_41) ;  /* 0x0000051000007945 */ /* 0x000fe20003800200 */
[----:B------:R-:W1:Y:S01]  /*0050*/  S2R R2, SR_CTAID.Y ;  /* 0x0000000000027919 */ /* 0x000e620000002600 */
[----:B------:R-:W2:Y:S04]  /*0060*/  LDCU.64 UR8, c[0x0][0x358] ;  /* 0x00006b00ff0877ac */ /* 0x000ea80008000a00 */
[----:B------:R-:W0:Y:S02]  /*0070*/  LDC R3, c[0x0][0x360] ;  /* 0x0000d800ff037b82 */ /* 0x000e240000000800 */
[----:B0-----:R-:W-:Y:S01]  /*0080*/  IMAD R3, R3, UR10, R0 ;  /* 0x0000000a03037c24 */ /* 0x001fe2000f8e0200 */
[----:B-1----:R-:W-:-:S04]  /*0090*/  ISETP.GE.AND P0, PT, R2, UR11, PT ;  /* 0x0000000b02007c0c */ /* 0x002fc8000bf06270 */
[----:B------:R-:W-:-:S13]  /*00a0*/  ISETP.GT.OR P0, PT, R3, 0x9, P0 ;  /* 0x000000090300780c */ /* 0x000fda0000704670 */
[----:B--2---:R-:W-:Y:S05]  /*00b0*/  @P0 BRA `(.L_x_42) ;  /* 0x0000000400240947 */ /* 0x004fea0003800000 */
[----:B------:R-:W0:Y:S01]  /*00c0*/  LDC.64 R14, c[0x0][0x388] ;  /* 0x0000e200ff0e7b82 */ /* 0x000e220000000a00 */
[----:B------:R-:W1:Y:S07]  /*00d0*/  LDCU.64 UR6, c[0x0][0x380] ;  /* 0x00007000ff0677ac */ /* 0x000e6e0008000a00 */
[----:B------:R-:W2:Y:S01]  /*00e0*/  LDC.64 R4, c[0x0][0x390] ;  /* 0x0000e400ff047b82 */ /* 0x000ea20000000a00 */
[----:B0-----:R-:W-:-:S06]  /*00f0*/  IMAD.WIDE R14, R3, 0x8, R14 ;  /* 0x00000008030e7825 */ /* 0x001fcc00078e020e */
[----:B------:R-:W5:Y:S01]  /*0100*/  LDG.E.64 R14, desc[UR8][R14.64] ;  /* 0x000000080e0e7981 */ /* 0x000f62000c1e1b00 */
[----:B-1----:R-:W-:Y:S01]  /*0110*/  UIADD3 UR5, UP0, UPT, UR6, 0x40, URZ ;  /* 0x0000004006057890 */ /* 0x002fe2000ff1e0ff */
[----:B--2---:R-:W-:Y:S01]  /*0120*/  IMAD.WIDE.U32 R4, R2, 0x400, R4 ;  /* 0x0000040002047825 */ /* 0x004fe200078e0004 */
[----:B------:R-:W-:Y:S02]  /*0130*/  UMOV UR4, URZ ;  /* 0x000000ff00047c82 */ /* 0x000fe40008000000 */
[----:B------:R-:W-:Y:S01]  /*0140*/  UIADD3.X UR6, UPT, UPT, URZ, UR7, URZ, UP0, !UPT ;  /* 0x00000007ff067290 */ /* 0x000fe200087fe4ff */
[----:B------:R-:W-:Y:S01]  /*0150*/  IMAD.SHL.U32 R42, R3, 0x80, RZ ;  /* 0x00000080032a7824 */ /* 0x000fe200078e00ff */
[----:B------:R-:W-:-:S05]  /*0160*/  IADD3 R6, P0, PT, R4, 0x40, RZ ;  /* 0x0000004004067810 */ /* 0x000fca0007f1e0ff */
[----:B------:R-:W-:-:S08]  /*0170*/  IMAD.X R7, RZ, RZ, R5, P0 ;  /* 0x000000ffff077224 */ /* 0x000fd000000e0605 */
.L_x_43:
[----:B------:R-:W-:Y:S01]  /*0180*/  IMAD.U32 R4, RZ, RZ, UR5 ;  /* 0x00000005ff047e24 */ /* 0x000fe2000f8e00ff */
[----:B------:R-:W2:Y:S01]  /*0190*/  LDG.E.64 R18, desc[UR8][R6.64+-0x40] ;  /* 0xffffc00806127981 */ /* 0x000ea2000c1e1b00 */
[----:B------:R-:W-:-:S03]  /*01a0*/  IMAD.U32 R5, RZ, RZ, UR6 ;  /* 0x00000006ff057e24 */ /* 0x000fc6000f8e00ff */
[----:B------:R-:W3:Y:S01]  /*01b0*/  LDG.E.64 R22, desc[UR8][R6.64+-0x38] ;  /* 0xffffc80806167981 */ /* 0x000ee2000c1e1b00 */
[----:B------:R-:W-:-:S03]  /*01c0*/  IMAD.WIDE R4, R42, 0x8, R4 ;  /* 0x000000082a047825 */ /* 0x000fc600078e0204 */
[----:B------:R-:W4:Y:S04]  /*01d0*/  LDG.E.64 R26, desc[UR8][R6.64+-0x30] ;  /* 0xffffd008061a7981 */ /* 0x000f28000c1e1b00 */
[----:B------:R-:W2:Y:S04]  /*01e0*/  LDG.E.64 R12, desc[UR8][R4.64+-0x40] ;  /* 0xffffc008040c7981 */ /* 0x000ea8000c1e1b00 */
[----:B------:R-:W3:Y:S04]  /*01f0*/  LDG.E.64 R16, desc[UR8][R4.64+-0x38] ;  /* 0xffffc80804107981 */ /* 0x000ee8000c1e1b00 */
[----:B------:R-:W4:Y:S04]  /*0200*/  LDG.E.64 R20, desc[UR8][R4.64+-0x30] ;  /* 0xffffd00804147981 */ /* 0x000f28000c1e1b00 */
        /* <DEDUP_REMOVED lines=9> */
[----:B------:R-:W4:Y:S01]  /*02a0*/  LDG.E.64 R10, desc[UR8][R4.64+-0x8] ;  /* 0xfffff808040a7981 */ /* 0x000f22000c1e1b00 */
[----:B--2--5:R-:W-:-:S03]  /*02b0*/  DFMA R18, R12, R18, R14 ;  /* 0x000000120c12722b */ /* 0x024fc6000000000e */
        /* <DEDUP_REMOVED lines=8> */
[----:B------:R-:W-:-:S03]  /*0340*/  DFMA R30, R24, R30, R26 ;  /* 0x0000001e181e722b */ /* 0x000fc6000000001a */
        /* <DEDUP_REMOVED lines=13> */
[----:B------:R0:W4:Y:S01]  /*0420*/  LDG.E.64 R10, desc[UR8][R6.64+0x38] ;  /* 0x00003808060a7981 */ /* 0x000122000c1e1b00 */
[----:B------:R-:W-:-:S04]  /*0430*/  UIADD3 UR4, UPT, UPT, UR4, 0x10, URZ ;  /* 0x0000001004047890 */ /* 0x000fc8000fffe0ff */
[----:B------:R-:W-:Y:S01]  /*0440*/  UISETP.NE.AND UP0, UPT, UR4, 0x80, UPT ;  /* 0x000000800400788c */ /* 0x000fe2000bf05270 */
[----:B0-----:R-:W-:Y:S01]  /*0450*/  IADD3 R6, P0, PT, R6, 0x80, RZ ;  /* 0x0000008006067810 */ /* 0x001fe20007f1e0ff */
[----:B------:R-:W-:-:S04]  /*0460*/  VIADD R42, R42, 0x10 ;  /* 0x000000102a2a7836 */ /* 0x000fc80000000000 */
[----:B------:R-:W-:Y:S01]  /*0470*/  IMAD.X R7, RZ, RZ, R7, P0 ;  /* 0x000000ffff077224 */ /* 0x000fe200000e0607 */
[----:B--2---:R-:W-:-:S08]  /*0480*/  DFMA R8, R14, R12, R8 ;  /* 0x0000000c0e08722b */ /* 0x004fd00000000008 */
[----:B---3--:R-:W-:-:S08]  /*0490*/  DFMA R8, R18, R16, R8 ;  /* 0x000000101208722b */ /* 0x008fd00000000008 */
[----:B----4-:R-:W-:-:S08]  /*04a0*/  DFMA R8, R22, R20, R8 ;  /* 0x000000141608722b */ /* 0x010fd00000000008 */
[----:B------:R-:W-:-:S08]  /*04b0*/  DFMA R8, R26, R24, R8 ;  /* 0x000000181a08722b */ /* 0x000fd00000000008 */
[----:B------:R-:W-:-:S08]  /*04c0*/  DFMA R8, R30, R28, R8 ;  /* 0x0000001c1e08722b */ /* 0x000fd00000000008 */
[----:B------:R-:W-:-:S08]  /*04d0*/  DFMA R8, R34, R32, R8 ;  /* 0x000000202208722b */ /* 0x000fd00000000008 */
[----:B------:R-:W-:-:S08]  /*04e0*/  DFMA R8, R40, R38, R8 ;  /* 0x000000262808722b */ /* 0x000fd00000000008 */
[----:B------:R-:W-:Y:S01]  /*04f0*/  DFMA R14, R36, R10, R8 ;  /* 0x0000000a240e722b */ /* 0x000fe20000000008 */
[----:B------:R-:W-:Y:S10]  /*0500*/  BRA.U UP0, `(.L_x_43) ;  /* 0xfffffffd001c7547 */ /* 0x000ff4000b83ffff */
[----:B------:R-:W0:Y:S01]  /*0510*/  LDC.64 R4, c[0x0][0x398] ;  /* 0x0000e600ff047b82 */ /* 0x000e220000000a00 */
[----:B------:R-:W-:-:S04]  /*0520*/  IMAD R3, R2, 0xa, R3 ;  /* 0x0000000a02037824 */ /* 0x000fc800078e0203 */
[----:B0-----:R-:W-:-:S05]  /*0530*/  IMAD.WIDE R4, R3, 0x8, R4 ;  /* 0x0000000803047825 */ /* 0x001fca00078e0204 */
[----:B------:R0:W-:Y:S02]  /*0540*/  STG.E.64 desc[UR8][R4.64], R14 ;  /* 0x0000000e04007986 */ /* 0x0001e4000c101b08 */
.L_x_42:
[----:B------:R-:W-:Y:S05]  /*0550*/  BSYNC.RECONVERGENT B0 ;  /* 0x0000000000007941 */ /* 0x000fea0003800200 */
.L_x_41:
[----:B------:R-:W-:-:S04]  /*0560*/  LOP3.LUT P0, RZ, R0, UR10, RZ, 0xfc, !PT ;  /* 0x0000000a00ff7c12 */ /* 0x000fc8000f80fcff */
[----:B------:R-:W-:-:S13]  /*0570*/  ISETP.GE.OR P0, PT, R2, UR11, P0 ;  /* 0x0000000b02007c0c */ /* 0x000fda0008706670 */
[----:B------:R-:W-:Y:S05]  /*0580*/  @P0 EXIT ;  /* 0x000000000000094d */ /* 0x000fea0003800000 */
[----:B------:R-:W1:Y:S01]  /*0590*/  LDC.64 R6, c[0x0][0x398] ;  /* 0x0000e600ff067b82 */ /* 0x000e620000000a00 */
[----:B------:R-:W-:-:S04]  /*05a0*/  IMAD R3, R2, 0xa, RZ ;  /* 0x0000000a02037824 */ /* 0x000fc800078e02ff */
[----:B-1----:R-:W-:-:S05]  /*05b0*/  IMAD.WIDE.U32 R6, R3, 0x8, R6 ;  /* 0x0000000803067825 */ /* 0x002fca00078e0006 */
[----:B------:R-:W2:Y:S04]  /*05c0*/  LDG.E.64 R20, desc[UR8][R6.64] ;  /* 0x0000000806147981 */ /* 0x000ea8000c1e1b00 */
[----:B------:R-:W3:Y:S04]  /*05d0*/  LDG.E.64 R2, desc[UR8][R6.64+0x8] ;  /* 0x0000080806027981 */ /* 0x000ee8000c1e1b00 */
[----:B------:R-:W4:Y:S04]  /*05e0*/  LDG.E.64 R24, desc[UR8][R6.64+0x10] ;  /* 0x0000100806187981 */ /* 0x000f28000c1e1b00 */
[----:B------:R-:W5:Y:S04]  /*05f0*/  LDG.E.64 R18, desc[UR8][R6.64+0x18] ;  /* 0x0000180806127981 */ /* 0x000f68000c1e1b00 */
[----:B------:R-:W5:Y:S04]  /*0600*/  LDG.E.64 R16, desc[UR8][R6.64+0x20] ;  /* 0x0000200806107981 */ /* 0x000f68000c1e1b00 */
[----:B0-----:R-:W5:Y:S04]  /*0610*/  LDG.E.64 R14, desc[UR8][R6.64+0x28] ;  /* 0x00002808060e7981 */ /* 0x001f68000c1e1b00 */
[----:B------:R-:W5:Y:S04]  /*0620*/  LDG.E.64 R12, desc[UR8][R6.64+0x30] ;  /* 0x00003008060c7981 */ /* 0x000f68000c1e1b00 */
[----:B------:R-:W5:Y:S04]  /*0630*/  LDG.E.64 R8, desc[UR8][R6.64+0x38] ;  /* 0x0000380806087981 */ /* 0x000f68000c1e1b00 */
[----:B------:R-:W5:Y:S04]  /*0640*/  LDG.E.64 R10, desc[UR8][R6.64+0x40] ;  /* 0x00004008060a7981 */ /* 0x000f68000c1e1b00 */
[----:B------:R-:W5:Y:S01]  /*0650*/  LDG.E.64 R22, desc[UR8][R6.64+0x48] ;  /* 0x0000480806167981 */ /* 0x000f62000c1e1b00 */
[----:B------:R-:W-:Y:S01]  /*0660*/  IMAD.MOV.U32 R26, RZ, RZ, 0x652b82fe ;  /* 0x652b82feff1a7424 */ /* 0x000fe200078e00ff */
[----:B------:R-:W-:Y:S01]  /*0670*/  UMOV UR4, 0xfefa39ef ;  /* 0xfefa39ef00047882 */ /* 0x000fe20000000000 */
        /* <DEDUP_REMOVED lines=9> */
[----:B--2---:R-:W-:Y:S01]  /*0710*/  IMAD.MOV.U32 R0, RZ, RZ, R21 ;  /* 0x000000ffff007224 */ /* 0x004fe200078e0015 */
[----:B---3--:R-:W-:Y:S01]  /*0720*/  DSETP.MAX.AND P0, P1, R20, R2, PT ;  /* 0x000000021400722a */ /* 0x008fe2000390f000 */
[----:B------:R-:W-:-:S02]  /*0730*/  IMAD.MOV.U32 R27, RZ, RZ, R3 ;  /* 0x000000ffff1b7224 */ /* 0x000fc400078e0003 */
[----:B------:R-:W-:-:S03]  /*0740*/  IMAD.MOV.U32 R5, RZ, RZ, R2 ;  /* 0x000000ffff057224 */ /* 0x000fc600078e0002 */
[----:B------:R-:W-:Y:S02]  /*0750*/  FSEL R29, R0, R27, P0 ;  /* 0x0000001b001d7208 */ /* 0x000fe40000000000 */
[----:B------:R-:W-:-:S04]  /*0760*/  MOV R0, R20 ;  /* 0x0000001400007202 */ /* 0x000fc80000000f00 */
[----:B------:R-:W-:Y:S02]  /*0770*/  SEL R4, R0, R5, P0 ;  /* 0x0000000500047207 */ /* 0x000fe40000000000 */
[----:B------:R-:W-:Y:S01]  /*0780*/  @P1 LOP3.LUT R29, R27, 0x80000, RZ, 0xfc, !PT ;  /* 0x000800001b1d1812 */ /* 0x000fe200078efcff */
[----:B----4-:R-:W-:-:S04]  /*0790*/  IMAD.MOV.U32 R27, RZ, RZ, R25 ;  /* 0x000000ffff1b7224 */ /* 0x010fc800078e0019 */
[----:B------:R-:W-:-:S04]  /*07a0*/  IMAD.MOV.U32 R5, RZ, RZ, R29 ;  /* 0x000000ffff057224 */ /* 0x000fc800078e001d */
[----:B------:R-:W-:Y:S02]  /*07b0*/  IMAD.MOV.U32 R0, RZ, RZ, R5 ;  /* 0x000000ffff007224 */ /* 0x000fe400078e0005 */
[----:B------:R-:W-:Y:S01]  /*07c0*/  DSETP.MAX.AND P0, P1, R4, R24, PT ;  /* 0x000000180400722a */ /* 0x000fe2000390f000 */
[----:B------:R-:W-:-:S05]  /*07d0*/  IMAD.MOV.U32 R5, RZ, RZ, R24 ;  /* 0x000000ffff057224 */ /* 0x000fca00078e0018 */
[----:B------:R-:W-:Y:S02]  /*07e0*/  FSEL R29, R0, R27, P0 ;  /* 0x0000001b001d7208 */ /* 0x000fe40000000000 */
[----:B------:R-:W-:-:S06]  /*07f0*/  SEL R4, R4, R5, P0 ;  /* 0x0000000504047207 */ /* 0x000fcc0000000000 */
[----:B------:R-:W-:Y:S01]  /*0800*/  @P1 LOP3.LUT R29, R27, 0x80000, RZ, 0xfc, !PT ;  /* 0x000800001b1d1812 */ /* 0x000fe200078efcff */
[----:B-----5:R-:W-:-:S04]  /*0810*/  IMAD.MOV.U32 R27, RZ, RZ, R19 ;  /* 0x000000ffff1b7224 */ /* 0x020fc800078e0013 */
[----:B------:R-:W-:-:S04]  /*0820*/  IMAD.MOV.U32 R5, RZ, RZ, R29 ;  /* 0x000000ffff057224 */ /* 0x000fc800078e001d */
[----:B------:R-:W-:Y:S02]  /*0830*/  IMAD.MOV.U32 R0, RZ, RZ, R5 ;  /* 0x000000ffff007224 */ /* 0x000fe400078e0005 */
[----:B------:R-:W-:Y:S01]  /*0840*/  DSETP.MAX.AND P0, P1, R4, R18, PT ;  /* 0x000000120400722a */ /* 0x000fe2000390f000 */
[----:B------:R-:W-:-:S05]  /*0850*/  MOV R5, R18 ;  /* 0x0000001200057202 */ /* 0x000fca0000000f00 */
[----:B------:R-:W-:Y:S02]  /*0860*/  FSEL R29, R0, R27, P0 ;  /* 0x0000001b001d7208 */ /* 0x000fe40000000000 */
[----:B------:R-:W-:-:S06]  /*0870*/  SEL R4, R4, R5, P0 ;  /* 0x0000000504047207 */ /* 0x000fcc0000000000 */
[----:B------:R-:W-:Y:S01]  /*0880*/  @P1 LOP3.LUT R29, R27, 0x80000, RZ, 0xfc, !PT ;  /* 0x000800001b1d1812 */ /* 0x000fe200078efcff */
[----:B------:R-:W-:-:S04]  /*0890*/  IMAD.MOV.U32 R27, RZ, RZ, R17 ;  /* 0x000000ffff1b7224 */ /* 0x000fc800078e0011 */
[----:B------:R-:W-:-:S04]  /*08a0*/  IMAD.MOV.U32 R5, RZ, RZ, R29 ;  /* 0x000000ffff057224 */ /* 0x000fc800078e001d */
[----:B------:R-:W-:Y:S02]  /*08b0*/  IMAD.MOV.U32 R0, RZ, RZ, R5 ;  /* 0x000000ffff007224 */ /* 0x000fe400078e0005 */
[----:B------:R-:W-:Y:S01]  /*08c0*/  DSETP.MAX.AND P0, P1, R4, R16, PT ;  /* 0x000000100400722a */ /* 0x000fe2000390f000 */
[----:B------:R-:W-:-:S05]  /*08d0*/  IMAD.MOV.U32 R5, RZ, RZ, R16 ;  /* 0x000000ffff057224 */ /* 0x000fca00078e0010 */
        /* <DEDUP_REMOVED lines=11> */
[----:B------:R-:W-:-:S03]  /*0990*/  IMAD.MOV.U32 R27, RZ, RZ, R13 ;  /* 0x000000ffff1b7224 */ /* 0x000fc600078e000d */
[----:B------:R-:W-:-:S05]  /*09a0*/  MOV R5, R29 ;  /* 0x0000001d00057202 */ /* 0x000fca0000000f00 */
[----:B------:R-:W-:Y:S01]  /*09b0*/  IMAD.MOV.U32 R0, RZ, RZ, R5 ;  /* 0x000000ffff007224 */ /* 0x000fe200078e0005 */
        /* <DEDUP_REMOVED lines=12> */
[----:B------:R-:W-:Y:S02]  /*0a80*/  @P1 LOP3.LUT R29, R27, 0x80000, RZ, 0xfc, !PT ;  /* 0x000800001b1d1812 */ /* 0x000fe400078efcff */
[----:B------:R-:W-:-:S03]  /*0a90*/  MOV R27, R11 ;  /* 0x0000000b001b7202 */ /* 0x000fc60000000f00 */
        /* <DEDUP_REMOVED lines=8> */
[----:B------:R-:W-:Y:S02]  /*0b20*/  IMAD.MOV.U32 R5, RZ, RZ, R29 ;  /* 0x000000ffff057224 */ /* 0x000fe400078e001d */
[----:B------:R-:W-:Y:S02]  /*0b30*/  IMAD.MOV.U32 R29, RZ, RZ, R23 ;  /* 0x000000ffff1d7224 */ /* 0x000fe400078e0017 */
[----:B------:R-:W-:Y:S02]  /*0b40*/  IMAD.MOV.U32 R0, RZ, RZ, R5 ;  /* 0x000000ffff007224 */ /* 0x000fe400078e0005 */
[----:B------:R-:W-:-:S06]  /*0b50*/  DSETP.MAX.AND P0, P1, R4, R22, PT ;  /* 0x000000160400722a */ /* 0x000fcc000390f000 */
[----:B------:R-:W-:Y:S02]  /*0b60*/  FSEL R31, R0, R29, P0 ;  /* 0x0000001d001f7208 */ /* 0x000fe40000000000 */
[----:B------:R-:W-:Y:S02]  /*0b70*/  SEL R4, R4, R27, P0 ;  /* 0x0000001b04047207 */ /* 0x000fe40000000000 */
[----:B------:R-:W-:-:S04]  /*0b80*/  MOV R27, 0x3ff71547 ;  /* 0x3ff71547001b7802 */ /* 0x000fc80000000f00 */
[----:B------:R-:W-:-:S05]  /*0b90*/  @P1 LOP3.LUT R31, R29, 0x80000, RZ, 0xfc, !PT ;  /* 0x000800001d1f1812 */ /* 0x000fca00078efcff */
[----:B------:R-:W-:-:S06]  /*0ba0*/  IMAD.MOV.U32 R5, RZ, RZ, R31 ;  /* 0x000000ffff057224 */ /* 0x000fcc00078e001f */
[----:B------:R-:W-:-:S08]  /*0bb0*/  DADD R20, R20, -R4 ;  /* 0x0000000014147229 */ /* 0x000fd00000000804 */
[----:B------:R-:W-:Y:S02]  /*0bc0*/  DFMA R26, R20, R26, 6.75539944105574400000e+15 ;  /* 0x43380000141a742b */ /* 0x000fe4000000001a */
[----:B------:R-:W-:-:S06]  /*0bd0*/  FSETP.GEU.AND P0, PT, |R21|, 4.1917929649353027344, PT ;  /* 0x4086232b1500780b */ /* 0x000fcc0003f0e200 */
[----:B------:R-:W-:-:S08]  /*0be0*/  DADD R28, R26, -6.75539944105574400000e+15 ;  /* 0xc33800001a1c7429 */ /* 0x000fd00000000000 */
[----:B------:R-:W-:Y:S01]  /*0bf0*/  DFMA R30, R28, -UR4, R20 ;  /* 0x800000041c1e7c2b */ /* 0x000fe20008000014 */
[----:B------:R-:W-:Y:S01]  /*0c00*/  UMOV UR4, 0x3b39803f ;  /* 0x3b39803f00047882 */ /* 0x000fe20000000000 */
[----:B------:R-:W-:-:S06]  /*0c10*/  UMOV UR5, 0x3c7abc9e ;  /* 0x3c7abc9e00057882 */ /* 0x000fcc0000000000 */
[----:B------:R-:W-:Y:S01]  /*0c20*/  DFMA R28, R28, -UR4, R30 ;  /* 0x800000041c1c7c2b */ /* 0x000fe2000800001e */
[----:B------:R-:W-:Y:S01]  /*0c30*/  UMOV UR4, 0x69ce2bdf ;  /* 0x69ce2bdf00047882 */ /* 0x000fe20000000000 */
[----:B------:R-:W-:Y:S01]  /*0c40*/  IMAD.MOV.U32 R30, RZ, RZ, -0x35dec16 ;  /* 0xfca213eaff1e7424 */ /* 0x000fe200078e00ff */
[----:B------:R-:W-:Y:S01]  /*0c50*/  UMOV UR5, 0x3e5ade15 ;  /* 0x3e5ade1500057882 */ /* 0x000fe20000000000 */
[----:B------:R-:W-:-:S06]  /*0c60*/  IMAD.MOV.U32 R31, RZ, RZ, 0x3e928af3 ;  /* 0x3e928af3ff1f7424 */ /* 0x000fcc00078e00ff */
[----:B------:R-:W-:Y:S01]  /*0c70*/  DFMA R30, R28, UR4, R30 ;  /* 0x000000041c1e7c2b */ /* 0x000fe2000800001e */
[----:B------:R-:W-:Y:S01]  /*0c80*/  UMOV UR4, 0x62401315 ;  /* 0x6240131500047882 */ /* 0x000fe20000000000 */
[----:B------:R-:W-:-:S06]  /*0c90*/  UMOV UR5, 0x3ec71dee ;  /* 0x3ec71dee00057882 */ /* 0x000fcc0000000000 */
[----:B------:R-:W-:Y:S01]  /*0ca0*/  DFMA R30, R28, R30, UR4 ;  /* 0x000000041c1e7e2b */ /* 0x000fe2000800001e */
        /* <DEDUP_REMOVED lines=8> */
[----:B------:R-:W-:-:S08]  /*0d30*/  DFMA R30, R28, R30, UR4 ;  /* 0x000000041c1e7e2b */ /* 0x000fd0000800001e */
[----:B------:R-:W-:-:S08]  /*0d40*/  DFMA R30, R28, R30, UR6 ;  /* 0x000000061c1e7e2b */ /* 0x000fd0000800001e */
[----:B------:R-:W-:-:S08]  /*0d50*/  DFMA R30, R28, R30, UR10 ;  /* 0x0000000a1c1e7e2b */ /* 0x000fd0000800001e */
[----:B------:R-:W-:-:S08]  /*0d60*/  DFMA R30, R28, R30, UR12 ;  /* 0x0000000c1c1e7e2b */ /* 0x000fd0000800001e */
[----:B------:R-:W-:-:S08]  /*0d70*/  DFMA R30, R28, R30, UR14 ;  /* 0x0000000e1c1e7e2b */ /* 0x000fd0000800001e */
[----:B------:R-:W-:Y:S02]  /*0d80*/  DFMA R32, R28, R30, 1 ;  /* 0x3ff000001c20742b */ /* 0x000fe4000000001e */
[----:B------:R-:W-:Y:S01]  /*0d90*/  DADD R30, R2, -R4 ;  /* 0x00000000021e7229 */ /* 0x000fe20000000804 */
[----:B------:R-:W-:Y:S02]  /*0da0*/  IMAD.MOV.U32 R2, RZ, RZ, 0x652b82fe ;  /* 0x652b82feff027424 */ /* 0x000fe400078e00ff */
[----:B------:R-:W-:-:S03]  /*0db0*/  IMAD.MOV.U32 R3, RZ, RZ, 0x3ff71547 ;  /* 0x3ff71547ff037424 */ /* 0x000fc600078e00ff */
[----:B------:R-:W-:-:S03]  /*0dc0*/  DFMA R34, R28, R32, 1 ;  /* 0x3ff000001c22742b */ /* 0x000fc60000000020 */
[----:B------:R-:W-:-:S07]  /*0dd0*/  DFMA R28, R30, R2, 6.75539944105574400000e+15 ;  /* 0x433800001e1c742b */ /* 0x000fce0000000002 */
[----:B------:R-:W-:Y:S01]  /*0de0*/  IMAD R3, R26, 0x100000, R35 ;  /* 0x001000001a037824 */ /* 0x000fe200078e0223 */
[----:B------:R-:W-:Y:S01]  /*0df0*/  DADD R32, R28, -6.75539944105574400000e+15 ;  /* 0xc33800001c207429 */ /* 0x000fe20000000000 */
[----:B------:R-:W-:Y:S01]  /*0e00*/  IMAD.MOV.U32 R2, RZ, RZ, R34 ;  /* 0x000000ffff027224 */ /* 0x000fe200078e0022 */
[----:B------:R-:W-:Y:S09]  /*0e10*/  @!P0 BRA `(.L_x_44) ;  /* 0x0000000000348947 */ /* 0x000ff20003800000 */
[----:B------:R-:W-:Y:S01]  /*0e20*/  FSETP.GEU.AND P1, PT, |R21|, 4.2275390625, PT ;  /* 0x408748001500780b */ /* 0x000fe20003f2e200 */
[C---:B------:R-:W-:Y:S02]  /*0e30*/  DADD R2, R20.reuse, +INF ;  /* 0x7ff0000014027429 */ /* 0x040fe40000000000 */
[----:B------:R-:W-:-:S08]  /*0e40*/  DSETP.GEU.AND P0, PT, R20, RZ, PT ;  /* 0x000000ff1400722a */ /* 0x000fd00003f0e000 */
[----:B------:R-:W-:Y:S02]  /*0e50*/  FSEL R2, R2, RZ, P0 ;  /* 0x000000ff02027208 */ /* 0x000fe40000000000 */
[----:B------:R-:W-:Y:S01]  /*0e60*/  FSEL R3, R3, RZ, P0 ;  /* 0x000000ff03037208 */ /* 0x000fe20000000000 */
[----:B------:R-:W-:Y:S06]  /*0e70*/  @P1 BRA `(.L_x_44) ;  /* 0x00000000001c1947 */ /* 0x000fec0003800000 */
[----:B------:R-:W-:-:S04]  /*0e80*/  LEA.HI R0, R26, R26, RZ, 0x1 ;  /* 0x0000001a1a007211 */ /* 0x000fc800078f08ff */
[----:B------:R-:W-:-:S05]  /*0e90*/  SHF.R.S32.HI R3, RZ, 0x1, R0 ;  /* 0x00000001ff037819 */ /* 0x000fca0000011400 */
[----:B------:R-:W-:Y:S02]  /*0ea0*/  IMAD.IADD R2, R26, 0x1, -R3 ;  /* 0x000000011a027824 */ /* 0x000fe400078e0a03 */
[----:B------:R-:W-:-:S03]  /*0eb0*/  IMAD R35, R3, 0x100000, R35 ;  /* 0x0010000003237824 */ /* 0x000fc600078e0223 */
[----:B------:R-:W-:Y:S02]  /*0ec0*/  LEA R3, R2, 0x3ff00000, 0x14 ;  /* 0x3ff0000002037811 */ /* 0x000fe400078ea0ff */
[----:B------:R-:W-:-:S06]  /*0ed0*/  MOV R2, RZ ;  /* 0x000000ff00027202 */ /* 0x000fcc0000000f00 */
[----:B------:R-:W-:-:S11]  /*0ee0*/  DMUL R2, R34, R2 ;  /* 0x0000000222027228 */ /* 0x000fd60000000000 */
.L_x_44:
[----:B------:R-:W-:Y:S01]  /*0ef0*/  UMOV UR16, 0xfefa39ef ;  /* 0xfefa39ef00107882 */ /* 0x000fe20000000000 */
[----:B------:R-:W-:Y:S01]  /*0f00*/  UMOV UR17, 0x3fe62e42 ;  /* 0x3fe62e4200117882 */ /* 0x000fe20000000000 */
[----:B------:R-:W-:Y:S01]  /*0f10*/  IMAD.MOV.U32 R26, RZ, RZ, -0x35dec16 ;  /* 0xfca213eaff1a7424 */ /* 0x000fe200078e00ff */
[----:B------:R-:W-:Y:S01]  /*0f20*/  DFMA R20, R32, -UR16, R30 ;  /* 0x8000001020147c2b */ /* 0x000fe2000800001e */
[----:B------:R-:W-:Y:S01]  /*0f30*/  UMOV UR16, 0x3b39803f ;  /* 0x3b39803f00107882 */ /* 0x000fe20000000000 */
[----:B------:R-:W-:Y:S01]  /*0f40*/  UMOV UR17, 0x3c7abc9e ;  /* 0x3c7abc9e00117882 */ /* 0x000fe20000000000 */
[----:B------:R-:W-:Y:S01]  /*0f50*/  IMAD.MOV.U32 R27, RZ, RZ, 0x3e928af3 ;  /* 0x3e928af3ff1b7424 */ /* 0x000fe200078e00ff */
[----:B------:R-:W-:Y:S01]  /*0f60*/  DADD R24, R24, -R4 ;  /* 0x0000000018187229 */ /* 0x000fe20000000804 */
[----:B------:R-:W-:Y:S01]  /*0f70*/  IMAD.MOV.U32 R34, RZ, RZ, 0x652b82fe ;  /* 0x652b82feff227424 */ /* 0x000fe200078e00ff */
[----:B------:R-:W-:Y:S01]  /*0f80*/  FSETP.GEU.AND P0, PT, |R31|, 4.1917929649353027344, PT ;  /* 0x4086232b1f00780b */ /* 0x000fe20003f0e200 */
[----:B------:R-:W-:Y:S01]  /*0f90*/  IMAD.MOV.U32 R35, RZ, RZ, 0x3ff71547 ;  /* 0x3ff71547ff237424 */ /* 0x000fe200078e00ff */
[----:B------:R-:W-:Y:S01]  /*0fa0*/  DFMA R20, R32, -UR16, R20 ;  /* 0x8000001020147c2b */ /* 0x000fe20008000014 */
[----:B------:R-:W-:Y:S01]  /*0fb0*/  UMOV UR16, 0x69ce2bdf ;  /* 0x69ce2bdf00107882 */ /* 0x000fe20000000000 */
[----:B------:R-:W-:-:S03]  /*0fc0*/  UMOV UR17, 0x3e5ade15 ;  /* 0x3e5ade1500117882 */ /* 0x000fc60000000000 */
[----:B------:R-:W-:-:S03]  /*0fd0*/  DFMA R34, R24, R34, 6.75539944105574400000e+15 ;  /* 0x433800001822742b */ /* 0x000fc60000000022 */
        /* <DEDUP_REMOVED lines=14> */
[----:B------:R-:W-:-:S08]  /*10c0*/  DFMA R26, R20, R26, UR14 ;  /* 0x0000000e141a7e2b */ /* 0x000fd0000800001a */
[----:B------:R-:W-:-:S08]  /*10d0*/  DFMA R26, R20, R26, 1 ;  /* 0x3ff00000141a742b */ /* 0x000fd0000000001a */
[----:B------:R-:W-:Y:S02]  /*10e0*/  DFMA R32, R20, R26, 1 ;  /* 0x3ff000001420742b */ /* 0x000fe4000000001a */
[----:B------:R-:W-:-:S08]  /*10f0*/  DADD R26, R34, -6.75539944105574400000e+15 ;  /* 0xc3380000221a7429 */ /* 0x000fd00000000000 */
[----:B------:R-:W-:Y:S02]  /*1100*/  IMAD R21, R28, 0x100000, R33 ;  /* 0x001000001c157824 */ /* 0x000fe400078e0221 */
[----:B------:R-:W-:Y:S01]  /*1110*/  IMAD.MOV.U32 R20, RZ, RZ, R32 ;  /* 0x000000ffff147224 */ /* 0x000fe200078e0020 */
[----:B------:R-:W-:Y:S06]  /*1120*/  @!P0 BRA `(.L_x_45) ;  /* 0x0000000000348947 */ /* 0x000fec0003800000 */
        /* <DEDUP_REMOVED lines=13> */
.L_x_45:
[----:B------:R-:W-:Y:S01]  /*1200*/  UMOV UR18, 0xfefa39ef ;  /* 0xfefa39ef00127882 */ /* 0x000fe20000000000 */
[----:B------:R-:W-:Y:S01]  /*1210*/  UMOV UR19, 0x3fe62e42 ;  /* 0x3fe62e4200137882 */ /* 0x000fe20000000000 */
[----:B------:R-:W-:Y:S01]  /*1220*/  UMOV UR20, 0x3b39803f ;  /* 0x3b39803f00147882 */ /* 0x000fe20000000000 */
[----:B------:R-:W-:Y:S01]  /*1230*/  DFMA R30, R26, -UR18, R24 ;  /* 0x800000121a1e7c2b */ /* 0x000fe20008000018 */
[----:B------:R-:W-:Y:S01]  /*1240*/  UMOV UR21, 0x3c7abc9e ;  /* 0x3c7abc9e00157882 */ /* 0x000fe20000000000 */
[----:B------:R-:W-:Y:S01]  /*1250*/  UMOV UR22, 0x7c89eb71 ;  /* 0x7c89eb7100167882 */ /* 0x000fe20000000000 */
[----:B------:R-:W-:Y:S01]  /*1260*/  UMOV UR23, 0x3efa0199 ;  /* 0x3efa019900177882 */ /* 0x000fe20000000000 */
[----:B------:R-:W-:Y:S01]  /*1270*/  DADD R28, R18, -R4 ;  /* 0x00000000121c7229 */ /* 0x000fe20000000804 */
[----:B------:R-:W-:-:S03]  /*1280*/  FSETP.GEU.AND P0, PT, |R25|, 4.1917929649353027344, PT ;  /* 0x4086232b1900780b */ /* 0x000fc60003f0e200 */
        /* <DEDUP_REMOVED lines=14> */
[----:B------:R-:W-:-:S08]  /*1370*/  DFMA R26, R30, R26, UR12 ;  /* 0x0000000c1e1a7e2b */ /* 0x000fd0000800001a */
[----:B------:R-:W-:-:S08]  /*1380*/  DFMA R26, R30, R26, UR14 ;  /* 0x0000000e1e1a7e2b */ /* 0x000fd0000800001a */
[----:B------:R-:W-:Y:S01]  /*1390*/  DFMA R32, R30, R26, 1 ;  /* 0x3ff000001e20742b */ /* 0x000fe2000000001a */
[----:B------:R-:W-:Y:S02]  /*13a0*/  IMAD.MOV.U32 R26, RZ, RZ, 0x652b82fe ;  /* 0x652b82feff1a7424 */ /* 0x000fe400078e00ff */
[----:B------:R-:W-:-:S05]  /*13b0*/  IMAD.MOV.U32 R27, RZ, RZ, 0x3ff71547 ;  /* 0x3ff71547ff1b7424 */ /* 0x000fca00078e00ff */
[----:B------:R-:W-:Y:S02]  /*13c0*/  DFMA R36, R30, R32, 1 ;  /* 0x3ff000001e24742b */ /* 0x000fe40000000020 */
[----:B------:R-:W-:-:S08]  /*13d0*/  DFMA R32, R28, R26, 6.75539944105574400000e+15 ;  /* 0x433800001c20742b */ /* 0x000fd0000000001a */
[----:B------:R-:W-:Y:S01]  /*13e0*/  DADD R30, R32, -6.75539944105574400000e+15 ;  /* 0xc3380000201e7429 */ /* 0x000fe20000000000 */
[----:B------:R-:W-:Y:S02]  /*13f0*/  IMAD R19, R34, 0x100000, R37 ;  /* 0x0010000022137824 */ /* 0x000fe400078e0225 */
[----:B------:R-:W-:Y:S01]  /*1400*/  IMAD.MOV.U32 R18, RZ, RZ, R36 ;  /* 0x000000ffff127224 */ /* 0x000fe200078e0024 */
[----:B------:R-:W-:Y:S07]  /*1410*/  @!P0 BRA `(.L_x_46) ;  /* 0x0000000000348947 */ /* 0x000fee0003800000 */
        /* <DEDUP_REMOVED lines=13> */
.L_x_46:
[C---:B------:R-:W-:Y:S01]  /*14f0*/  DFMA R34, R30.reuse, -UR18, R28 ;  /* 0x800000121e227c2b */ /* 0x040fe2000800001c */
[----:B------:R-:W-:Y:S01]  /*1500*/  UMOV UR16, 0x3b39803f ;  /* 0x3b39803f00107882 */ /* 0x000fe20000000000 */
[----:B------:R-:W-:Y:S01]  /*1510*/  UMOV UR17, 0x3c7abc9e ;  /* 0x3c7abc9e00117882 */ /* 0x000fe20000000000 */
[----:B------:R-:W-:Y:S01]  /*1520*/  IMAD.MOV.U32 R24, RZ, RZ, -0x35dec16 ;  /* 0xfca213eaff187424 */ /* 0x000fe200078e00ff */
[----:B------:R-:W-:Y:S01]  /*1530*/  UMOV UR18, 0x7c89eb71 ;  /* 0x7c89eb7100127882 */ /* 0x000fe20000000000 */
[----:B------:R-:W-:Y:S01]  /*1540*/  IMAD.MOV.U32 R25, RZ, RZ, 0x3e928af3 ;  /* 0x3e928af3ff197424 */ /* 0x000fe200078e00ff */
[----:B------:R-:W-:Y:S01]  /*1550*/  UMOV UR19, 0x3efa0199 ;  /* 0x3efa019900137882 */ /* 0x000fe20000000000 */
[----:B------:R-:W-:Y:S01]  /*1560*/  FSETP.GEU.AND P0, PT, |R29|, 4.1917929649353027344, PT ;  /* 0x4086232b1d00780b */ /* 0x000fe20003f0e200 */
[----:B------:R-:W-:Y:S01]  /*1570*/  DFMA R34, R30, -UR16, R34 ;  /* 0x800000101e227c2b */ /* 0x000fe20008000022 */
[----:B------:R-:W-:Y:S01]  /*1580*/  UMOV UR16, 0x69ce2bdf ;  /* 0x69ce2bdf00107882 */ /* 0x000fe20000000000 */
[----:B------:R-:W-:-:S06]  /*1590*/  UMOV UR17, 0x3e5ade15 ;  /* 0x3e5ade1500117882 */ /* 0x000fcc0000000000 */
[----:B------:R-:W-:-:S08]  /*15a0*/  DFMA R30, R34, UR16, R24 ;  /* 0x00000010221e7c2b */ /* 0x000fd00008000018 */
[----:B------:R-:W-:-:S08]  /*15b0*/  DFMA R30, R34, R30, UR20 ;  /* 0x00000014221e7e2b */ /* 0x000fd0000800001e */
        /* <DEDUP_REMOVED lines=9> */
[----:B------:R-:W-:Y:S02]  /*1650*/  DFMA R38, R34, R30, 1 ;  /* 0x3ff000002226742b */ /* 0x000fe4000000001e */
[----:B------:R-:W-:-:S06]  /*1660*/  DADD R30, R16, -R4 ;  /* 0x00000000101e7229 */ /* 0x000fcc0000000804 */
        /* <DEDUP_REMOVED lines=16> */
[----:B------:R-:W-:Y:S01]  /*1770*/  LEA R17, R16, 0x3ff00000, 0x14 ;  /* 0x3ff0000010117811 */ /* 0x000fe200078ea0ff */
[----:B------:R-:W-:-:S06]  /*1780*/  IMAD.MOV.U32 R16, RZ, RZ, RZ ;  /* 0x000000ffff107224 */ /* 0x000fcc00078e00ff */
[----:B------:R-:W-:-:S11]  /*1790*/  DMUL R16, R38, R16 ;  /* 0x0000001026107228 */ /* 0x000fd60000000000 */
.L_x_47:
[----:B------:R-:W-:Y:S01]  /*17a0*/  UMOV UR18, 0xfefa39ef ;  /* 0xfefa39ef00127882 */ /* 0x000fe20000000000 */
[----:B------:R-:W-:Y:S01]  /*17b0*/  UMOV UR19, 0x3fe62e42 ;  /* 0x3fe62e4200137882 */ /* 0x000fe20000000000 */
[----:B------:R-:W-:Y:S01]  /*17c0*/  UMOV UR20, 0x62401315 ;  /* 0x6240131500147882 */ /* 0x000fe20000000000 */
[----:B------:R-:W-:Y:S01]  /*17d0*/  DFMA R32, R36, -UR18, R30 ;  /* 0x8000001224207c2b */ /* 0x000fe2000800001e */
[----:B------:R-:W-:Y:S01]  /*17e0*/  UMOV UR18, 0x3b39803f ;  /* 0x3b39803f00127882 */ /* 0x000fe20000000000 */
[----:B------:R-:W-:Y:S01]  /*17f0*/  UMOV UR19, 0x3c7abc9e ;  /* 0x3c7abc9e00137882 */ /* 0x000fe20000000000 */
[----:B------:R-:W-:Y:S01]  /*1800*/  UMOV UR21, 0x3ec71dee ;  /* 0x3ec71dee00157882 */ /* 0x000fe20000000000 */
[----:B------:R-:W-:-:S04]  /*1810*/  FSETP.GEU.AND P0, PT, |R31|, 4.1917929649353027344, PT ;  /* 0x4086232b1f00780b */ /* 0x000fc80003f0e200 */
[----:B------:R-:W-:-:S08]  /*1820*/  DFMA R32, R36, -UR18, R32 ;  /* 0x8000001224207c2b */ /* 0x000fd00008000020 */
[----:B------:R-:W-:-:S08]  /*1830*/  DFMA R28, R32, UR16, R24 ;  /* 0x00000010201c7c2b */ /* 0x000fd00008000018 */
        /* <DEDUP_REMOVED lines=17> */
[----:B------:R-:W-:Y:S01]  /*1950*/  IMAD R15, R34, 0x100000, R37 ;  /* 0x00100000220f7824 */ /* 0x000fe200078e0225 */
[----:B------:R-:W-:Y:S01]  /*1960*/  MOV R14, R36 ;  /* 0x00000024000e7202 */ /* 0x000fe20000000f00 */
[----:B------:R-:W-:Y:S08]  /*1970*/  @!P0 BRA `(.L_x_48) ;  /* 0x0000000000348947 */ /* 0x000ff00003800000 */
        /* <DEDUP_REMOVED lines=13> */
.L_x_48:
        /* <DEDUP_REMOVED lines=37> */
[----:B------:R-:W-:-:S04]  /*1ca0*/  SHF.R.S32.HI R13, RZ, 0x1, R0 ;  /* 0x00000001ff0d7819 */ /* 0x000fc80000011400 */
[----:B------:R-:W-:Y:S01]  /*1cb0*/  LEA R37, R13, R37, 0x14 ;  /* 0x000000250d257211 */ /* 0x000fe200078ea0ff */
[----:B------:R-:W-:-:S05]  /*1cc0*/  IMAD.IADD R12, R26, 0x1, -R13 ;  /* 0x000000011a0c7824 */ /* 0x000fca00078e0a0d */
[----:B------:R-:W-:Y:S01]  /*1cd0*/  LEA R13, R12, 0x3ff00000, 0x14 ;  /* 0x3ff000000c0d7811 */ /* 0x000fe200078ea0ff */
[----:B------:R-:W-:-:S06]  /*1ce0*/  IMAD.MOV.U32 R12, RZ, RZ, RZ ;  /* 0x000000ffff0c7224 */ /* 0x000fcc00078e00ff */
[----:B------:R-:W-:-:S11]  /*1cf0*/  DMUL R12, R36, R12 ;  /* 0x0000000c240c7228 */ /* 0x000fd60000000000 */
.L_x_49:
[----:B------:R-:W-:Y:S01]  /*1d00*/  DFMA R26, R34, -UR20, R30 ;  /* 0x80000014221a7c2b */ /* 0x000fe2000800001e */
[----:B------:R-:W-:Y:S01]  /*1d10*/  UMOV UR26, 0x62401315 ;  /* 0x62401315001a7882 */ /* 0x000fe20000000000 */
[----:B------:R-:W-:Y:S01]  /*1d20*/  UMOV UR27, 0x3ec71dee ;  /* 0x3ec71dee001b7882 */ /* 0x000fe20000000000 */
[----:B------:R-:W-:Y:S01]  /*1d30*/  UMOV UR24, 0x14761f65 ;  /* 0x14761f6500187882 */ /* 0x000fe20000000000 */
[----:B------:R-:W-:Y:S01]  /*1d40*/  UMOV UR25, 0x3f2a01a0 ;  /* 0x3f2a01a000197882 */ /* 0x000fe20000000000 */
[----:B------:R-:W-:Y:S01]  /*1d50*/  DADD R28, R8, -R4 ;  /* 0x00000000081c7229 */ /* 0x000fe20000000804 */
[----:B------:R-:W-:Y:S02]  /*1d60*/  FSETP.GEU.AND P0, PT, |R31|, 4.1917929649353027344, PT ;  /* 0x4086232b1f00780b */ /* 0x000fe40003f0e200 */
[----:B------:R-:W-:-:S08]  /*1d70*/  DFMA R34, R34, -UR18, R26 ;  /* 0x8000001222227c2b */ /* 0x000fd0000800001a */
[----:B------:R-:W-:-:S08]  /*1d80*/  DFMA R26, R34, UR16, R24 ;  /* 0x00000010221a7c2b */ /* 0x000fd00008000018 */
        /* <DEDUP_REMOVED lines=30> */
.L_x_50:
[----:B------:R-:W-:Y:S01]  /*1f70*/  DFMA R32, R36, -UR20, R28 ;  /* 0x8000001424207c2b */ /* 0x000fe2000800001c */
[----:B------:R-:W-:Y:S01]  /*1f80*/  UMOV UR20, 0x14761f65 ;  /* 0x14761f6500147882 */ /* 0x000fe20000000000 */
[----:B------:R-:W-:Y:S01]  /*1f90*/  UMOV UR21, 0x3f2a01a0 ;  /* 0x3f2a01a000157882 */ /* 0x000fe20000000000 */
[----:B------:R-:W-:-:S05]  /*1fa0*/  FSETP.GEU.AND P0, PT, |R29|, 4.1917929649353027344, PT ;  /* 0x4086232b1d00780b */ /* 0x000fca0003f0e200 */
        /* <DEDUP_REMOVED lines=31> */
.L_x_51:
[----:B------:R-:W-:Y:S01]  /*21a0*/  UMOV UR24, 0xfefa39ef ;  /* 0xfefa39ef00187882 */ /* 0x000fe20000000000 */
[----:B------:R-:W-:Y:S01]  /*21b0*/  UMOV UR25, 0x3fe62e42 ;  /* 0x3fe62e4200197882 */ /* 0x000fe20000000000 */
[----:B------:R-:W-:Y:S01]  /*21c0*/  DADD R4, R22, -R4 ;  /* 0x0000000016047229 */ /* 0x000fe20000000804 */
[----:B------:R-:W-:Y:S01]  /*21d0*/  FSETP.GEU.AND P0, PT, |R31|, 4.1917929649353027344, PT ;  /* 0x4086232b1f00780b */ /* 0x000fe20003f0e200 */
[----:B------:R-:W-:-:S06]  /*21e0*/  DFMA R28, R36, -UR24, R30 ;  /* 0x80000018241c7c2b */ /* 0x000fcc000800001e */
[----:B------:R-:W-:Y:S02]  /*21f0*/  DFMA R22, R4, R26, 6.75539944105574400000e+15 ;  /* 0x433800000416742b */ /* 0x000fe4000000001a */
        /* <DEDUP_REMOVED lines=24> */
[----:B------:R-:W-:Y:S01]  /*2380*/  IADD3 R26, PT, PT, R32, -R27, RZ ;  /* 0x8000001b201a7210 */ /* 0x000fe20007ffe0ff */
[----:B------:R-:W-:-:S03]  /*2390*/  IMAD R35, R27, 0x100000, R35 ;  /* 0x001000001b237824 */ /* 0x000fc600078e0223 */
[----:B------:R-:W-:Y:S01]  /*23a0*/  LEA R27, R26, 0x3ff00000, 0x14 ;  /* 0x3ff000001a1b7811 */ /* 0x000fe200078ea0ff */
[----:B------:R-:W-:-:S06]  /*23b0*/  IMAD.MOV.U32 R26, RZ, RZ, RZ ;  /* 0x000000ffff1a7224 */ /* 0x000fcc00078e00ff */
[----:B------:R-:W-:-:S11]  /*23c0*/  DMUL R26, R34, R26 ;  /* 0x0000001a221a7228 */ /* 0x000fd60000000000 */
.L_x_52:
[----:B------:R-:W-:Y:S01]  /*23d0*/  DFMA R30, R28, -UR24, R4 ;  /* 0x800000181c1e7c2b */ /* 0x000fe20008000004 */
[----:B------:R-:W-:-:S07]  /*23e0*/  FSETP.GEU.AND P0, PT, |R5|, 4.1917929649353027344, PT ;  /* 0x4086232b0500780b */ /* 0x000fce0003f0e200 */
        /* <DEDUP_REMOVED lines=11> */
[----:B------:R-:W-:-:S10]  /*24a0*/  DFMA R28, R28, R24, 1 ;  /* 0x3ff000001c1c742b */ /* 0x000fd40000000018 */
        /* <DEDUP_REMOVED lines=9> */
[----:B------:R-:W-:Y:S01]  /*2540*/  LEA.HI R0, R22, R22, RZ, 0x1 ;  /* 0x0000001616007211 */ /* 0x000fe200078f08ff */
[----:B------:R-:W-:-:S03]  /*2550*/  IMAD.MOV.U32 R24, RZ, RZ, RZ ;  /* 0x000000ffff187224 */ /* 0x000fc600078e00ff */
[----:B------:R-:W-:-:S05]  /*2560*/  SHF.R.S32.HI R5, RZ, 0x1, R0 ;  /* 0x00000001ff057819 */ /* 0x000fca0000011400 */
[----:B------:R-:W-:Y:S02]  /*2570*/  IMAD.IADD R22, R22, 0x1, -R5 ;  /* 0x0000000116167824 */ /* 0x000fe400078e0a05 */
[----:B------:R-:W-:-:S03]  /*2580*/  IMAD R29, R5, 0x100000, R29 ;  /* 0x00100000051d7824 */ /* 0x000fc600078e021d */
[----:B------:R-:W-:-:S06]  /*2590*/  LEA R25, R22, 0x3ff00000, 0x14 ;  /* 0x3ff0000016197811 */ /* 0x000fcc00078ea0ff */
[----:B------:R-:W-:-:S11]  /*25a0*/  DMUL R24, R28, R24 ;  /* 0x000000181c187228 */ /* 0x000fd60000000000 */
.L_x_53:
[----:B------:R-:W-:Y:S01]  /*25b0*/  DADD R4, RZ, R2 ;  /* 0x00000000ff047229 */ /* 0x000fe20000000002 */
[----:B------:R-:W-:-:S07]  /*25c0*/  FSETP.GEU.AND P1, PT, |R3|, 6.5827683646048100446e-37, PT ;  /* 0x036000000300780b */ /* 0x000fce0003f2e200 */
[----:B------:R-:W-:-:S08]  /*25d0*/  DADD R4, R4, R20 ;  /* 0x0000000004047229 */ /* 0x000fd00000000014 */
        /* <DEDUP_REMOVED lines=8> */
[----:B------:R-:W-:-:S06]  /*2660*/  DSETP.GT.AND P0, PT, R4, RZ, PT ;  /* 0x000000ff0400722a */ /* 0x000fcc0003f04000 */
[----:B------:R-:W-:Y:S02]  /*2670*/  FSEL R23, R5, 2.5625, P0 ;  /* 0x4024000005177808 */ /* 0x000fe40000000000 */
[----:B------:R-:W-:Y:S02]  /*2680*/  FSEL R22, R4, RZ, P0 ;  /* 0x000000ff04167208 */ /* 0x000fe40000000000 */
[----:B------:R-:W0:Y:S01]  /*2690*/  MUFU.RCP64H R5, R23 ;  /* 0x0000001700057308 */ /* 0x000e220000001800 */
[----:B------:R-:W-:-:S06]  /*26a0*/  MOV R4, 0x1 ;  /* 0x0000000100047802 */ /* 0x000fcc0000000f00 */
        /* <DEDUP_REMOVED lines=13> */
[----:B------:R-:W-:Y:S02]  /*2780*/  IMAD.MOV.U32 R31, RZ, RZ, R3 ;  /* 0x000000ffff1f7224 */ /* 0x000fe400078e0003 */
[----:B------:R-:W-:Y:S02]  /*2790*/  IMAD.MOV.U32 R4, RZ, RZ, R22 ;  /* 0x000000ffff047224 */ /* 0x000fe400078e0016 */
[----:B------:R-:W-:-:S07]  /*27a0*/  IMAD.MOV.U32 R5, RZ, RZ, R23 ;  /* 0x000000ffff057224 */ /* 0x000fce00078e0017 */
[----:B------:R-:W-:Y:S05]  /*27b0*/  CALL.REL.NOINC `($__internal_4_$__cuda_sm20_div_rn_f64_full) ;  /* 0x0000000c00247944 */ /* 0x000fea0003c00000 */
.L_x_54:
[----:B------:R-:W0:Y:S01]  /*27c0*/  MUFU.RCP64H R3, R23 ;  /* 0x0000001700037308 */ /* 0x000e220000001800 */
[----:B------:R-:W-:Y:S01]  /*27d0*/  IMAD.MOV.U32 R2, RZ, RZ, 0x1 ;  /* 0x00000001ff027424 */ /* 0x000fe200078e00ff */
[----:B------:R1:W-:Y:S01]  /*27e0*/  STG.E.64 desc[UR8][R6.64], R4 ;  /* 0x0000000406007986 */ /* 0x0003e2000c101b08 */
[----:B------:R-:W-:-:S04]  /*27f0*/  FSETP.GEU.AND P1, PT, |R21|, 6.5827683646048100446e-37, PT ;  /* 0x036000001500780b */ /* 0x000fc80003f2e200 */
        /* <DEDUP_REMOVED lines=10> */
[----:B-1----:R-:W-:Y:S05]  /*28a0*/  @P0 BRA P1, `(.L_x_55) ;  /* 0x0000000000200947 */ /* 0x002fea0000800000 */
[----:B------:R-:W-:Y:S01]  /*28b0*/  IMAD.MOV.U32 R30, RZ, RZ, R20 ;  /* 0x000000ffff1e7224 */ /* 0x000fe200078e0014 */
[----:B------:R-:W-:Y:S01]  /*28c0*/  MOV R4, R22 ;  /* 0x0000001600047202 */ /* 0x000fe20000000f00 */
[----:B------:R-:W-:Y:S01]  /*28d0*/  IMAD.MOV.U32 R31, RZ, RZ, R21 ;  /* 0x000000ffff1f7224 */ /* 0x000fe200078e0015 */
[----:B------:R-:W-:Y:S01]  /*28e0*/  MOV R0, 0x2910 ;  /* 0x0000291000007802 */ /* 0x000fe20000000f00 */
[----:B------:R-:W-:-:S07]  /*28f0*/  IMAD.MOV.U32 R5, RZ, RZ, R23 ;  /* 0x000000ffff057224 */ /* 0x000fce00078e0017 */
[----:B------:R-:W-:Y:S05]  /*2900*/  CALL.REL.NOINC `($__internal_4_$__cuda_sm20_div_rn_f64_full) ;  /* 0x0000000800d07944 */ /* 0x000fea0003c00000 */
[----:B------:R-:W-:Y:S02]  /*2910*/  IMAD.MOV.U32 R2, RZ, RZ, R4 ;  /* 0x000000ffff027224 */ /* 0x000fe400078e0004 */
[----:B------:R-:W-:-:S07]  /*2920*/  IMAD.MOV.U32 R3, RZ, RZ, R5 ;  /* 0x000000ffff037224 */ /* 0x000fce00078e0005 */
.L_x_55:
        /* <DEDUP_REMOVED lines=21> */
.L_x_56:
        /* <DEDUP_REMOVED lines=16> */
[----:B------:R-:W-:Y:S01]  /*2b80*/  MOV R0, 0x2bd0 ;  /* 0x00002bd000007802 */ /* 0x000fe20000000f00 */
[----:B------:R-:W-:Y:S02]  /*2b90*/  IMAD.MOV.U32 R31, RZ, RZ, R17 ;  /* 0x000000ffff1f7224 */ /* 0x000fe400078e0011 */
[----:B------:R-:W-:Y:S02]  /*2ba0*/  IMAD.MOV.U32 R4, RZ, RZ, R22 ;  /* 0x000000ffff047224 */ /* 0x000fe400078e0016 */
[----:B------:R-:W-:-:S07]  /*2bb0*/  IMAD.MOV.U32 R5, RZ, RZ, R23 ;  /* 0x000000ffff057224 */ /* 0x000fce00078e0017 */
[----:B------:R-:W-:Y:S05]  /*2bc0*/  CALL.REL.NOINC `($__internal_4_$__cuda_sm20_div_rn_f64_full) ;  /* 0x0000000800207944 */ /* 0x000fea0003c00000 */
[----:B------:R-:W-:Y:S02]  /*2bd0*/  IMAD.MOV.U32 R2, RZ, RZ, R4 ;  /* 0x000000ffff027224 */ /* 0x000fe400078e0004 */
[----:B------:R-:W-:-:S07]  /*2be0*/  IMAD.MOV.U32 R3, RZ, RZ, R5 ;  /* 0x000000ffff037224 */ /* 0x000fce00078e0005 */
.L_x_57:
[----:B------:R-:W0:Y:S01]  /*2bf0*/  MUFU.RCP64H R5, R23 ;  /* 0x0000001700057308 */ /* 0x000e220000001800 */
[----:B------:R-:W-:Y:S01]  /*2c00*/  MOV R4, 0x1 ;  /* 0x0000000100047802 */ /* 0x000fe20000000f00 */
        /* <DEDUP_REMOVED lines=19> */
.L_x_58:
        /* <DEDUP_REMOVED lines=23> */
.L_x_59:
        /* <DEDUP_REMOVED lines=21> */
.L_x_60:
        /* <DEDUP_REMOVED lines=23> */
.L_x_61:
        /* <DEDUP_REMOVED lines=21> */
.L_x_62:
        /* <DEDUP_REMOVED lines=23> */
.L_x_63:
[----:B------:R-:W-:Y:S01]  /*3430*/  STG.E.64 desc[UR8][R6.64+0x48], R2 ;  /* 0x0000480206007986 */ /* 0x000fe2000c101b08 */
[----:B------:R-:W-:Y:S05]  /*3440*/  EXIT ;  /* 0x000000000000794d */ /* 0x000fea0003800000 */
        .weak           $__internal_4_$__cuda_sm20_div_rn_f64_full
        .type           $__internal_4_$__cuda_sm20_div_rn_f64_full,@function
        .size           $__internal_4_$__cuda_sm20_div_rn_f64_full,(.L_x_76 - $__internal_4_$__cuda_sm20_div_rn_f64_full)
$__internal_4_$__cuda_sm20_div_rn_f64_full:
[C---:B------:R-:W-:Y:S01]  /*3450*/  FSETP.GEU.AND P0, PT, |R5|.reuse, 1.469367938527859385e-39, PT ;  /* 0x001000000500780b */ /* 0x040fe20003f0e200 */
[----:B------:R-:W-:Y:S01]  /*3460*/  IMAD.MOV.U32 R32, RZ, RZ, 0x1 ;  /* 0x00000001ff207424 */ /* 0x000fe200078e00ff */
[C---:B------:R-:W-:Y:S02]  /*3470*/  LOP3.LUT R28, R5.reuse, 0x800fffff, RZ, 0xc0, !PT ;  /* 0x800fffff051c7812 */ /* 0x040fe400078ec0ff */
[----:B------:R-:W-:Y:S02]  /*3480*/  LOP3.LUT R38, R5, 0x7ff00000, RZ, 0xc0, !PT ;  /* 0x7ff0000005267812 */ /* 0x000fe400078ec0ff */
[----:B------:R-:W-:Y:S01]  /*3490*/  LOP3.LUT R29, R28, 0x3ff00000, RZ, 0xfc, !PT ;  /* 0x3ff000001c1d7812 */ /* 0x000fe200078efcff */
[----:B------:R-:W-:Y:S01]  /*34a0*/  IMAD.MOV.U32 R28, RZ, RZ, R4 ;  /* 0x000000ffff1c7224 */ /* 0x000fe200078e0004 */
[----:B------:R-:W-:-:S05]  /*34b0*/  MOV R40, 0x1ca00000 ;  /* 0x1ca0000000287802 */ /* 0x000fca0000000f00 */
        /* <DEDUP_REMOVED lines=17> */
[----:B------:R-:W-:-:S04]  /*35d0*/  LOP3.LUT R34, R5, 0x7ff00000, RZ, 0xc0, !PT ;  /* 0x7ff0000005227812 */ /* 0x000fc800078ec0ff */
[----:B------:R-:W-:Y:S01]  /*35e0*/  ISETP.GE.U32.AND P1, PT, R39, R34, PT ;  /* 0x000000222700720c */ /* 0x000fe20003f26070 */
[----:B------:R-:W-:-:S03]  /*35f0*/  IMAD.MOV.U32 R34, RZ, RZ, RZ ;  /* 0x000000ffff227224 */ /* 0x000fc600078e00ff */
[----:B------:R-:W-:-:S04]  /*3600*/  SEL R35, R40, 0x63400000, !P1 ;  /* 0x6340000028237807 */ /* 0x000fc80004800000 */
[----:B------:R-:W-:-:S04]  /*3610*/  LOP3.LUT R35, R35, 0x80000000, R3, 0xf8, !PT ;  /* 0x8000000023237812 */ /* 0x000fc800078ef803 */
[----:B------:R-:W-:-:S06]  /*3620*/  LOP3.LUT R35, R35, 0x100000, RZ, 0xfc, !PT ;  /* 0x0010000023237812 */ /* 0x000fcc00078efcff */
[----:B------:R-:W-:-:S10]  /*3630*/  DFMA R30, R30, 2, -R34 ;  /* 0x400000001e1e782b */ /* 0x000fd40000000822 */
[----:B------:R-:W-:-:S07]  /*3640*/  LOP3.LUT R41, R31, 0x7ff00000, RZ, 0xc0, !PT ;  /* 0x7ff000001f297812 */ /* 0x000fce00078ec0ff */
.L_x_64:
[----:B------:R-:W-:Y:S01]  /*3650*/  DMUL R34, R32, R30 ;  /* 0x0000001e20227228 */ /* 0x000fe20000000000 */
[----:B------:R-:W-:-:S07]  /*3660*/  @!P0 LOP3.LUT R38, R29, 0x7ff00000, RZ, 0xc0, !PT ;  /* 0x7ff000001d268812 */ /* 0x000fce00078ec0ff */
[----:B------:R-:W-:-:S08]  /*3670*/  DFMA R36, R34, -R28, R30 ;  /* 0x8000001c2224722b */ /* 0x000fd0000000001e */
[----:B------:R-:W-:Y:S01]  /*3680*/  DFMA R32, R32, R36, R34 ;  /* 0x000000242020722b */ /* 0x000fe20000000022 */
[----:B------:R-:W-:-:S05]  /*3690*/  VIADD R34, R41, 0xffffffff ;  /* 0xffffffff29227836 */ /* 0x000fca0000000000 */
[----:B------:R-:W-:Y:S01]  /*36a0*/  ISETP.GT.U32.AND P0, PT, R34, 0x7feffffe, PT ;  /* 0x7feffffe2200780c */ /* 0x000fe20003f04070 */
[----:B------:R-:W-:-:S05]  /*36b0*/  VIADD R34, R38, 0xffffffff ;  /* 0xffffffff26227836 */ /* 0x000fca0000000000 */
[----:B------:R-:W-:-:S13]  /*36c0*/  ISETP.GT.U32.OR P0, PT, R34, 0x7feffffe, P0 ;  /* 0x7feffffe2200780c */ /* 0x000fda0000704470 */
[----:B------:R-:W-:Y:S05]  /*36d0*/  @P0 BRA `(.L_x_65) ;  /* 0x00000000006c0947 */ /* 0x000fea0003800000 */
[----:B------:R-:W-:Y:S02]  /*36e0*/  LOP3.LUT R34, R5, 0x7ff00000, RZ, 0xc0, !PT ;  /* 0x7ff0000005227812 */ /* 0x000fe400078ec0ff */
[----:B------:R-:W-:Y:S02]  /*36f0*/  MOV R36, RZ ;  /* 0x000000ff00247202 */ /* 0x000fe40000000f00 */
[CC--:B------:R-:W-:Y:S02]  /*3700*/  VIADDMNMX R2, R39.reuse, -R34.reuse, 0xb9600000, !PT ;  /* 0xb960000027027446 */ /* 0x0c0fe40007800922 */
[----:B------:R-:W-:Y:S02]  /*3710*/  ISETP.GE.U32.AND P0, PT, R39, R34, PT ;  /* 0x000000222700720c */ /* 0x000fe40003f06070 */
[----:B------:R-:W-:Y:S02]  /*3720*/  VIMNMX R2, PT, PT, R2, 0x46a00000, PT ;  /* 0x46a0000002027848 */ /* 0x000fe40003fe0100 */
[----:B------:R-:W-:-:S05]  /*3730*/  SEL R3, R40, 0x63400000, !P0 ;  /* 0x6340000028037807 */ /* 0x000fca0004000000 */
[----:B------:R-:W-:-:S04]  /*3740*/  IMAD.IADD R2, R2, 0x1, -R3 ;  /* 0x0000000102027824 */ /* 0x000fc800078e0a03 */
        /* <DEDUP_REMOVED lines=20> */
.L_x_65:
        /* <DEDUP_REMOVED lines=16> */
.L_x_68:
[----:B------:R-:W-:Y:S01]  /*3990*/  LOP3.LUT R35, R5, 0x80000, RZ, 0xfc, !PT ;  /* 0x0008000005237812 */ /* 0x000fe200078efcff */
[----:B------:R-:W-:Y:S01]  /*39a0*/  IMAD.MOV.U32 R34, RZ, RZ, R4 ;  /* 0x000000ffff227224 */ /* 0x000fe200078e0004 */
[----:B------:R-:W-:Y:S06]  /*39b0*/  BRA `(.L_x_66) ;  /* 0x0000000000087947 */ /* 0x000fec0003800000 */
.L_x_67:
[----:B------:R-:W-:Y:S01]  /*39c0*/  LOP3.LUT R35, R3, 0x80000, RZ, 0xfc, !PT ;  /* 0x0008000003237812 */ /* 0x000fe200078efcff */
[----:B------:R-:W-:-:S07]  /*39d0*/  IMAD.MOV.U32 R34, RZ, RZ, R2 ;  /* 0x000000ffff227224 */ /* 0x000fce00078e0002 */
.L_x_66:
[----:B------:R-:W-:Y:S02]  /*39e0*/  IMAD.MOV.U32 R2, RZ, RZ, R0 ;  /* 0x000000ffff027224 */ /* 0x000fe400078e0000 */
[----:B------:R-:W-:Y:S02]  /*39f0*/  IMAD.MOV.U32 R3, RZ, RZ, 0x0 ;  /* 0x00000000ff037424 */ /* 0x000fe400078e00ff */
[----:B------:R-:W-:Y:S02]  /*3a00*/  IMAD.MOV.U32 R4, RZ, RZ, R34 ;  /* 0x000000ffff047224 */ /* 0x000fe400078e0022 */
[----:B------:R-:W-:Y:S01]  /*3a10*/  IMAD.MOV.U32 R5, RZ, RZ, R35 ;  /* 0x000000ffff057224 */ /* 0x000fe200078e0023 */
[----:B------:R-:W-:Y:S06]  /*3a20*/  RET.REL.NODEC R2 `(_Z20compute_output_batchPKdS0_S0_Pdi) ;  /* 0xffffffc402747950 */ /* 0x000fec0003c3ffff */
.L_x_69:
        /* <DEDUP_REMOVED lines=13> */
.L_x_76:


//--------------------- .text._Z20compute_hidden_batchPKdS0_S0_Pdi --------------------------
	.section	.text._Z20compute_hidden_batchPKdS0_S0_Pdi,"ax",@progbits
	.align	128
        .global         _Z20compute_hidden_batchPKdS0_S0_Pdi
        .type           _Z20compute_hidden_batchPKdS0_S0_Pdi,@function
        .size           _Z20compute_hidden_batchPKdS0_S0_Pdi,(.L_x_84 - _Z20compute_hidden_batchPKdS0_S0_Pdi)
        .other          _Z20compute_hidden_batchPKdS0_S0_Pdi,@"STO_CUDA_ENTRY STV_DEFAULT"
_Z20compute_hidden_batchPKdS0_S0_Pdi:
.text._Z20compute_hidden_batchPKdS0_S0_Pdi:
        /* <DEDUP_REMOVED lines=12> */
[----:B------:R-:W2:Y:S06]  /*00c0*/  LDCU.64 UR6, c[0x0][0x380] ;  /* 0x00007000ff0677ac */ /* 0x000eac0008000a00 */
[----:B------:R-:W3:Y:S01]  /*00d0*/  LDC.64 R2, c[0x0][0x390] ;  /* 0x0000e400ff027b82 */ /* 0x000ee20000000a00 */
[----:B0-----:R-:W-:-:S06]  /*00e0*/  IMAD.WIDE R8, R19, 0x8, R8 ;  /* 0x0000000813087825 */ /* 0x001fcc00078e0208 */
[----:B-1----:R-:W5:Y:S01]  /*00f0*/  LDG.E.64 R8, desc[UR8][R8.64] ;  /* 0x0000000808087981 */ /* 0x002f62000c1e1b00 */
[----:B--2---:R-:W-:Y:S01]  /*0100*/  UIADD3 UR5, UP0, UPT, UR6, 0x40, URZ ;  /* 0x0000004006057890 */ /* 0x004fe2000ff1e0ff */
[----:B---3--:R-:W-:Y:S01]  /*0110*/  IMAD.WIDE.U32 R2, R0, 0x1880, R2 ;  /* 0x0000188000027825 */ /* 0x008fe200078e0002 */
[----:B------:R-:W-:Y:S02]  /*0120*/  UMOV UR4, URZ ;  /* 0x000000ff00047c82 */ /* 0x000fe40008000000 */
[----:B------:R-:W-:Y:S01]  /*0130*/  UIADD3.X UR6, UPT, UPT, URZ, UR7, URZ, UP0, !UPT ;  /* 0x00000007ff067290 */ /* 0x000fe200087fe4ff */
[----:B------:R-:W-:Y:S01]  /*0140*/  IMAD R18, R19, 0x310, RZ ;  /* 0x0000031013127824 */ /* 0x000fe200078e02ff */
[----:B------:R-:W-:-:S05]  /*0150*/  IADD3 R10, P0, PT, R2, 0x40, RZ ;  /* 0x00000040020a7810 */ /* 0x000fca0007f1e0ff */
[----:B------:R-:W-:-:S08]  /*0160*/  IMAD.X R11, RZ, RZ, R3, P0 ;  /* 0x000000ffff0b7224 */ /* 0x000fd000000e0603 */
.L_x_70:
[----:B------:R-:W-:Y:S01]  /*0170*/  MOV R5, UR6 ;  /* 0x0000000600057c02 */ /* 0x000fe20008000f00 */
[----:B------:R-:W-:Y:S01]  /*0180*/  IMAD.U32 R4, RZ, RZ, UR5 ;  /* 0x00000005ff047e24 */ /* 0x000fe2000f8e00ff */
[----:B------:R-:W-:Y:S01]  /*0190*/  MOV R3, R11 ;  /* 0x0000000b00037202 */ /* 0x000fe20000000f00 */
[----:B------:R-:W-:Y:S02]  /*01a0*/  IMAD.MOV.U32 R2, RZ, RZ, R10 ;  /* 0x000000ffff027224 */ /* 0x000fe400078e000a */
[----:B------:R-:W-:-:S03]  /*01b0*/  IMAD.WIDE R4, R18, 0x8, R4 ;  /* 0x0000000812047825 */ /* 0x000fc600078e0204 */
[----:B------:R-:W2:Y:S04]  /*01c0*/  LDG.E.64 R24, desc[UR8][R2.64+-0x40] ;  /* 0xffffc00802187981 */ /* 0x000ea8000c1e1b00 */
[----:B------:R-:W2:Y:S04]  /*01d0*/  LDG.E.64 R10, desc[UR8][R4.64+-0x40] ;  /* 0xffffc008040a7981 */ /* 0x000ea8000c1e1b00 */
[----:B------:R-:W3:Y:S04]  /*01e0*/  LDG.E.64 R6, desc[UR8][R2.64+-0x38] ;  /* 0xffffc80802067981 */ /* 0x000ee8000c1e1b00 */
[----:B------:R-:W3:Y:S04]  /*01f0*/  LDG.E.64 R12, desc[UR8][R4.64+-0x38] ;  /* 0xffffc808040c7981 */ /* 0x000ee8000c1e1b00 */
        /* <DEDUP_REMOVED lines=40> */
[----:B------:R-:W-:Y:S01]  /*0480*/  UIADD3 UR4, UPT, UPT, UR4, 0x10, URZ ;  /* 0x0000001004047890 */ /* 0x000fe2000fffe0ff */
[----:B------:R-:W-:-:S03]  /*0490*/  IADD3 R18, PT, PT, R18, 0x10, RZ ;  /* 0x0000001012127810 */ /* 0x000fc60007ffe0ff */
[----:B------:R-:W-:Y:S01]  /*04a0*/  UISETP.NE.AND UP0, UPT, UR4, 0x310, UPT ;  /* 0x000003100400788c */ /* 0x000fe2000bf05270 */
[----:B--2---:R-:W-:Y:S01]  /*04b0*/  DFMA R8, R10, R8, R24 ;  /* 0x000000080a08722b */ /* 0x004fe20000000018 */
[----:B------:R-:W-:-:S05]  /*04c0*/  IADD3 R10, P0, PT, R2, 0x80, RZ ;  /* 0x00000080020a7810 */ /* 0x000fca0007f1e0ff */
[----:B------:R-:W-:Y:S02]  /*04d0*/  IMAD.X R11, RZ, RZ, R3, P0 ;  /* 0x000000ffff0b7224 */ /* 0x000fe400000e0603 */
[----:B---3--:R-:W-:-:S08]  /*04e0*/  DFMA R6, R6, R12, R8 ;  /* 0x0000000c0606722b */ /* 0x008fd00000000008 */
[----:B----4-:R-:W-:-:S08]  /*04f0*/  DFMA R6, R20, R22, R6 ;  /* 0x000000161406722b */ /* 0x010fd00000000006 */
[----:B------:R-:W-:Y:S01]  /*0500*/  DFMA R8, R16, R14, R6 ;  /* 0x0000000e1008722b */ /* 0x000fe20000000006 */
[----:B------:R-:W-:Y:S10]  /*0510*/  BRA.U UP0, `(.L_x_70) ;  /* 0xfffffffd00147547 */ /* 0x000ff4000b83ffff */
[----:B------:R-:W0:Y:S01]  /*0520*/  LDC.64 R4, c[0x0][0x398] ;  /* 0x0000e600ff047b82 */ /* 0x000e220000000a00 */
[----:B------:R-:W-:Y:S01]  /*0530*/  DSETP.MAX.AND P0, P1, RZ, R8, PT ;  /* 0x00000008ff00722a */ /* 0x000fe2000390f000 */
[----:B------:R-:W-:Y:S01]  /*0540*/  IMAD R19, R0, 0x80, R19 ;  /* 0x0000008000137824 */ /* 0x000fe200078e0213 */
[----:B------:R-:W-:Y:S01]  /*0550*/  MOV R3, R9 ;  /* 0x0000000900037202 */ /* 0x000fe20000000f00 */
[----:B------:R-:W-:Y:S01]  /*0560*/  IMAD.MOV.U32 R0, RZ, RZ, RZ ;  /* 0x000000ffff007224 */ /* 0x000fe200078e00ff */
[----:B------:R-:W-:-:S04]  /*0570*/  MOV R2, RZ ;  /* 0x000000ff00027202 */ /* 0x000fc80000000f00 */
[----:B------:R-:W-:Y:S02]  /*0580*/  FSEL R7, R0, R3, P0 ;  /* 0x0000000300077208 */ /* 0x000fe40000000000 */
[----:B------:R-:W-:-:S04]  /*0590*/  SEL R2, R2, R8, P0 ;  /* 0x0000000802027207 */ /* 0x000fc80000000000 */
[----:B------:R-:W-:-:S04]  /*05a0*/  @P1 LOP3.LUT R7, R3, 0x80000, RZ, 0xfc, !PT ;  /* 0x0008000003071812 */ /* 0x000fc800078efcff */
[----:B------:R-:W-:Y:S01]  /*05b0*/  MOV R3, R7 ;  /* 0x0000000700037202 */ /* 0x000fe20000000f00 */
[----:B0-----:R-:W-:-:S05]  /*05c0*/  IMAD.WIDE R4, R19, 0x8, R4 ;  /* 0x0000000813047825 */ /* 0x001fca00078e0204 */
[----:B------:R-:W-:Y:S01]  /*05d0*/  STG.E.64 desc[UR8][R4.64], R2 ;  /* 0x0000000204007986 */ /* 0x000fe2000c101b08 */
[----:B------:R-:W-:Y:S05]  /*05e0*/  EXIT ;  /* 0x000000000000794d */ /* 0x000fea0003800000 */
.L_x_71:
        /* <DEDUP_REMOVED lines=9> */
.L_x_84:


//--------------------- .nv.shared._Z15update_b2_batchPdPKddi --------------------------
	.section	.nv.shared._Z15update_b2_batchPdPKddi,"aw",@nobits
	.sectionflags	@""
	.align	8
.nv.shared._Z15update_b2_batchPdPKddi:
	.zero		1104


//--------------------- .nv.shared.reserved.0     --------------------------
	.section	.nv.shared.reserved.0,"aw",@nobits
	.weak		__nv_reservedSMEM_offset_0_alias
	.size		__nv_reservedSMEM_offset_0_alias, 0, 64
	.other		__nv_reservedSMEM_offset_0_alias,@"STO_CUDA_RESERVED_SHARED STV_DEFAULT"
__nv_reservedSMEM_offset_0_alias:
	.zero		0
	.zero		64


//--------------------- .nv.shared._Z15update_b1_batchPdPKddi --------------------------
	.section	.nv.shared._Z15update_b1_batchPdPKddi,"aw",@nobits
	.sectionflags	@""
	.align	8
.nv.shared._Z15update_b1_batchPdPKddi:
	.zero		3072


//--------------------- .nv.constant0._Z15update_b2_batchPdPKddi --------------------------
	.section	.nv.constant0._Z15update_b2_batchPdPKddi,"a",@progbits
	.sectionflags	@""
	.align	4
.nv.constant0._Z15update_b2_batchPdPKddi:
	.zero		924


//--------------------- .nv.constant0._Z15update_b1_batchPdPKddi --------------------------
	.section	.nv.constant0._Z15update_b1_batchPdPKddi,"a",@progbits
	.sectionflags	@""
	.align	4
.nv.constant0._Z15update_b1_batchPdPKddi:
	.zero		924


//--------------------- .nv.constant0._Z15update_W1_batchPdPKdS1_di --------------------------
	.section	.nv.constant0._Z15update_W1_batchPdPKdS1_di,"a",@progbits
	.sectionflags	@""
	.align	4
.nv.constant0._Z15update_W1_batchPdPKdS1_di:
	.zero		932


//--------------------- .nv.constant0._Z15update_W2_batchPdPKdS1_di --------------------------
	.section	.nv.constant0._Z15update_W2_batchPdPKdS1_di,"a",@progbits
	.sectionflags	@""
	.align	4
.nv.constant0._Z15update_W2_batchPdPKdS1_di:
	.zero		932


//--------------------- .nv.constant0._Z22compute_d_hidden_batchPKdS0_S0_Pdi --------------------------
	.section	.nv.constant0._Z22compute_d_hidden_batchPKdS0_S0_Pdi,"a",@progbits
	.sectionflags	@""
	.align	4
.nv.constant0._Z22compute_d_hidden_batchPKdS0_S0_Pdi:
	.zero		932


//--------------------- .nv.constant0._Z22compute_d_output_batchPKdS0_Pdi --------------------------
	.section	.nv.constant0._Z22compute_d_output_batchPKdS0_Pdi,"a",@progbits
	.sectionflags	@""
	.align	4
.nv.constant0._Z22compute_d_output_batchPKdS0_Pdi:
	.zero		924


//--------------------- .nv.constant0._Z20compute_output_batchPKdS0_S0_Pdi --------------------------
	.section	.nv.constant0._Z20compute_output_batchPKdS0_S0_Pdi,"a",@progbits
	.sectionflags	@""
	.align	4
.nv.constant0._Z20compute_output_batchPKdS0_S0_Pdi:
	.zero		932


//--------------------- .nv.constant0._Z20compute_hidden_batchPKdS0_S0_Pdi --------------------------
	.section	.nv.constant0._Z20compute_hidden_batchPKdS0_S0_Pdi,"a",@progbits
	.sectionflags	@""
	.align	4
.nv.constant0._Z20compute_hidden_batchPKdS0_S0_Pdi:
	.zero		932


//--------------------- SYMBOLS --------------------------

	.type		.nv.reservedSmem.offset0,@object
	.size		.nv.reservedSmem.offset0,0x4
	.type		.nv.reservedSmem.cap,@object
	.size		.nv.reservedSmem.cap,0x4
